//
// Generated by NVIDIA NVVM Compiler
//
// Compiler Build ID: CL-36424714
// Cuda compilation tools, release 13.0, V13.0.88
// Based on NVVM 20.0.0
//

.version 9.0
.target sm_100
.address_size 64

	// .globl	initialize
.extern .func  (.param .b32 func_retval0) vprintf
(
	.param .b64 vprintf_param_0,
	.param .b64 vprintf_param_1
)
;
.global .align 1 .b8 $str[34] = {100, 61, 37, 100, 32, 120, 61, 37, 100, 32, 121, 61, 37, 100, 32, 100, 120, 61, 37, 100, 32, 100, 121, 61, 37, 100, 32, 105, 99, 61, 37, 100, 10};

.visible .entry initialize(
	.param .u64 .ptr .align 1 initialize_param_0,
	.param .u32 initialize_param_1,
	.param .u32 initialize_param_2,
	.param .u32 initialize_param_3,
	.param .u64 .ptr .align 1 initialize_param_4
)
{
	.reg .pred 	%p<9>;
	.reg .b32 	%r<24>;
	.reg .b64 	%rd<9>;

	ld.param.u64 	%rd3, [initialize_param_0];
	ld.param.u32 	%r5, [initialize_param_1];
	ld.param.u32 	%r7, [initialize_param_2];
	ld.param.u32 	%r6, [initialize_param_3];
	ld.param.u64 	%rd4, [initialize_param_4];
	mov.u32 	%r9, %ctaid.x;
	mov.u32 	%r10, %ntid.x;
	mov.u32 	%r11, %tid.x;
	mad.lo.s32 	%r1, %r9, %r10, %r11;
	mov.u32 	%r12, %ctaid.y;
	mov.u32 	%r13, %ntid.y;
	mov.u32 	%r14, %tid.y;
	mad.lo.s32 	%r15, %r12, %r13, %r14;
	setp.ge.s32 	%p1, %r1, %r5;
	setp.ge.s32 	%p2, %r15, %r7;
	or.pred  	%p3, %p1, %p2;
	@%p3 bra 	$L__BB0_6;
	cvta.to.global.u64 	%rd5, %rd3;
	mad.lo.s32 	%r16, %r5, %r15, %r1;
	mul.wide.s32 	%rd6, %r16, 4;
	add.s64 	%rd1, %rd5, %rd6;
	mov.b32 	%r17, -1;
	st.global.u32 	[%rd1], %r17;
	setp.lt.s32 	%p4, %r6, 1;
	@%p4 bra 	$L__BB0_6;
	cvta.to.global.u64 	%rd2, %rd4;
	mov.b32 	%r23, 0;
$L__BB0_3:
	shl.b32 	%r19, %r23, 1;
	mul.wide.u32 	%rd7, %r19, 4;
	add.s64 	%rd8, %rd2, %rd7;
	ld.global.u32 	%r20, [%rd8];
	ld.global.u32 	%r21, [%rd8+4];
	setp.ne.s32 	%p5, %r1, %r20;
	setp.ne.s32 	%p6, %r15, %r21;
	or.pred  	%p7, %p5, %p6;
	@%p7 bra 	$L__BB0_5;
	st.global.u32 	[%rd1], %r23;
	bra.uni 	$L__BB0_6;
$L__BB0_5:
	add.s32 	%r23, %r23, 1;
	setp.ne.s32 	%p8, %r23, %r6;
	@%p8 bra 	$L__BB0_3;
$L__BB0_6:
	ret;

}
	// .globl	voronoi
.visible .entry voronoi(
	.param .u64 .ptr .align 1 voronoi_param_0,
	.param .u32 voronoi_param_1,
	.param .u32 voronoi_param_2,
	.param .u32 voronoi_param_3,
	.param .u64 .ptr .align 1 voronoi_param_4,
	.param .u32 voronoi_param_5
)
{
	.local .align 8 .b8 	__local_depot1[24];
	.reg .b64 	%SP;
	.reg .b64 	%SPL;
	.reg .pred 	%p<70>;
	.reg .b32 	%r<226>;
	.reg .b64 	%rd<65>;

	mov.u64 	%SPL, __local_depot1;
	cvta.local.u64 	%SP, %SPL;
	ld.param.u64 	%rd4, [voronoi_param_0];
	ld.param.u32 	%r84, [voronoi_param_1];
	ld.param.u32 	%r87, [voronoi_param_2];
	ld.param.u64 	%rd5, [voronoi_param_4];
	ld.param.u32 	%r86, [voronoi_param_5];
	cvta.to.global.u64 	%rd1, %rd5;
	cvta.to.global.u64 	%rd2, %rd4;
	mov.u32 	%r88, %ctaid.x;
	mov.u32 	%r89, %ntid.x;
	mov.u32 	%r90, %tid.x;
	mad.lo.s32 	%r1, %r88, %r89, %r90;
	mov.u32 	%r91, %ctaid.y;
	mov.u32 	%r92, %ntid.y;
	mov.u32 	%r93, %tid.y;
	mad.lo.s32 	%r94, %r91, %r92, %r93;
	setp.ge.s32 	%p3, %r1, %r84;
	setp.ge.s32 	%p4, %r94, %r87;
	or.pred  	%p5, %p3, %p4;
	@%p5 bra 	$L__BB1_49;
	mad.lo.s32 	%r3, %r84, %r94, %r1;
	mul.wide.s32 	%rd6, %r3, 4;
	add.s64 	%rd3, %rd2, %rd6;
	ld.global.u32 	%r214, [%rd3];
	setp.eq.s32 	%p6, %r214, -1;
	mov.b32 	%r213, 2147483647;
	@%p6 bra 	$L__BB1_3;
	shl.b32 	%r96, %r214, 1;
	mul.wide.s32 	%rd7, %r96, 4;
	add.s64 	%rd8, %rd1, %rd7;
	ld.global.u32 	%r97, [%rd8];
	ld.global.u32 	%r98, [%rd8+4];
	sub.s32 	%r99, %r97, %r1;
	mul.lo.s32 	%r100, %r99, %r99;
	sub.s32 	%r101, %r98, %r94;
	mad.lo.s32 	%r213, %r101, %r101, %r100;
$L__BB1_3:
	neg.s32 	%r7, %r86;
	setp.lt.s32 	%p7, %r86, 0;
	@%p7 bra 	$L__BB1_47;
	max.u32 	%r102, %r86, 1;
	div.u32 	%r8, %r86, %r102;
	sub.s32 	%r9, %r1, %r86;
	setp.lt.s32 	%p8, %r9, 0;
	setp.ge.s32 	%p9, %r9, %r84;
	or.pred  	%p1, %p8, %p9;
	add.s32 	%r10, %r86, %r1;
	setp.lt.s32 	%p10, %r10, 0;
	setp.ge.s32 	%p11, %r10, %r84;
	or.pred  	%p2, %p10, %p11;
	shl.b32 	%r11, %r86, 1;
	add.u64 	%rd61, %SP, 0;
	mov.u64 	%rd63, $str;
	mov.u32 	%r186, %r7;
$L__BB1_5:
	mov.u32 	%r12, %r186;
	add.s32 	%r15, %r12, %r94;
	setp.lt.s32 	%p12, %r15, 0;
	setp.ge.s32 	%p13, %r15, %r87;
	or.pred  	%p14, %p12, %p13;
	@%p14 bra 	$L__BB1_46;
	and.b32  	%r104, %r8, 3;
	setp.eq.s32 	%p15, %r104, 2;
	mul.lo.s32 	%r16, %r15, %r84;
	mov.u32 	%r201, %r7;
	@%p15 bra 	$L__BB1_24;
	or.b32  	%r105, %r12, %r7;
	setp.eq.s32 	%p16, %r105, 0;
	or.pred  	%p17, %p16, %p1;
	@%p17 bra 	$L__BB1_12;
	add.s32 	%r106, %r9, %r16;
	mul.wide.s32 	%rd9, %r106, 4;
	add.s64 	%rd10, %rd2, %rd9;
	ld.global.u32 	%r17, [%rd10];
	setp.eq.s32 	%p18, %r17, -1;
	@%p18 bra 	$L__BB1_10;
	shl.b32 	%r107, %r17, 1;
	mul.wide.s32 	%rd11, %r107, 4;
	add.s64 	%rd12, %rd1, %rd11;
	ld.global.u32 	%r108, [%rd12];
	ld.global.u32 	%r109, [%rd12+4];
	sub.s32 	%r110, %r108, %r1;
	mul.lo.s32 	%r111, %r110, %r110;
	sub.s32 	%r112, %r109, %r94;
	mad.lo.s32 	%r113, %r112, %r112, %r111;
	setp.lt.s32 	%p19, %r113, %r213;
	min.s32 	%r213, %r113, %r213;
	selp.b32 	%r214, %r17, %r214, %p19;
$L__BB1_10:
	setp.ne.s32 	%p20, %r3, 3762;
	@%p20 bra 	$L__BB1_12;
	add.u64 	%rd13, %SP, 0;
	add.u64 	%rd14, %SPL, 0;
	st.local.v2.u32 	[%rd14], {%r86, %r1};
	st.local.v2.u32 	[%rd14+8], {%r94, %r7};
	st.local.v2.u32 	[%rd14+16], {%r12, %r214};
	mov.u64 	%rd15, $str;
	cvta.global.u64 	%rd16, %rd15;
	{ // callseq 0, 0
	.param .b64 param0;
	st.param.b64 	[param0], %rd16;
	.param .b64 param1;
	st.param.b64 	[param1], %rd13;
	.param .b32 retval0;
	call.uni (retval0), 
	vprintf, 
	(
	param0, 
	param1
	);
	ld.param.b32 	%r114, [retval0];
	} // callseq 0
$L__BB1_12:
	setp.eq.s32 	%p21, %r104, 3;
	mov.b32 	%r201, 0;
	@%p21 bra 	$L__BB1_24;
	setp.lt.s32 	%p22, %r1, 0;
	setp.eq.s32 	%p23, %r12, 0;
	or.pred  	%p24, %p23, %p22;
	@%p24 bra 	$L__BB1_18;
	add.s32 	%r118, %r1, %r16;
	mul.wide.s32 	%rd17, %r118, 4;
	add.s64 	%rd18, %rd2, %rd17;
	ld.global.u32 	%r24, [%rd18];
	setp.eq.s32 	%p25, %r24, -1;
	@%p25 bra 	$L__BB1_16;
	shl.b32 	%r119, %r24, 1;
	mul.wide.s32 	%rd19, %r119, 4;
	add.s64 	%rd20, %rd1, %rd19;
	ld.global.u32 	%r120, [%rd20];
	ld.global.u32 	%r121, [%rd20+4];
	sub.s32 	%r122, %r120, %r1;
	mul.lo.s32 	%r123, %r122, %r122;
	sub.s32 	%r124, %r121, %r94;
	mad.lo.s32 	%r125, %r124, %r124, %r123;
	setp.lt.s32 	%p26, %r125, %r213;
	min.s32 	%r213, %r125, %r213;
	selp.b32 	%r214, %r24, %r214, %p26;
$L__BB1_16:
	setp.ne.s32 	%p27, %r3, 3762;
	@%p27 bra 	$L__BB1_18;
	add.u64 	%rd21, %SP, 0;
	add.u64 	%rd22, %SPL, 0;
	st.local.v2.u32 	[%rd22], {%r86, %r1};
	mov.b32 	%r126, 0;
	st.local.v2.u32 	[%rd22+8], {%r94, %r126};
	st.local.v2.u32 	[%rd22+16], {%r12, %r214};
	mov.u64 	%rd23, $str;
	cvta.global.u64 	%rd24, %rd23;
	{ // callseq 1, 0
	.param .b64 param0;
	st.param.b64 	[param0], %rd24;
	.param .b64 param1;
	st.param.b64 	[param1], %rd21;
	.param .b32 retval0;
	call.uni (retval0), 
	vprintf, 
	(
	param0, 
	param1
	);
	ld.param.b32 	%r127, [retval0];
	} // callseq 1
$L__BB1_18:
	setp.eq.s32 	%p28, %r104, 0;
	mov.u32 	%r201, %r86;
	@%p28 bra 	$L__BB1_24;
	or.b32  	%r130, %r86, %r12;
	setp.eq.s32 	%p29, %r130, 0;
	or.pred  	%p30, %p29, %p2;
	mov.u32 	%r201, %r11;
	@%p30 bra 	$L__BB1_24;
	add.s32 	%r131, %r10, %r16;
	mul.wide.s32 	%rd25, %r131, 4;
	add.s64 	%rd26, %rd2, %rd25;
	ld.global.u32 	%r31, [%rd26];
	setp.eq.s32 	%p31, %r31, -1;
	@%p31 bra 	$L__BB1_22;
	shl.b32 	%r132, %r31, 1;
	mul.wide.s32 	%rd27, %r132, 4;
	add.s64 	%rd28, %rd1, %rd27;
	ld.global.u32 	%r133, [%rd28];
	ld.global.u32 	%r134, [%rd28+4];
	sub.s32 	%r135, %r133, %r1;
	mul.lo.s32 	%r136, %r135, %r135;
	sub.s32 	%r137, %r134, %r94;
	mad.lo.s32 	%r138, %r137, %r137, %r136;
	setp.lt.s32 	%p32, %r138, %r213;
	min.s32 	%r213, %r138, %r213;
	selp.b32 	%r214, %r31, %r214, %p32;
$L__BB1_22:
	setp.ne.s32 	%p33, %r3, 3762;
	mov.u32 	%r201, %r11;
	@%p33 bra 	$L__BB1_24;
	add.u64 	%rd29, %SP, 0;
	add.u64 	%rd30, %SPL, 0;
	st.local.v2.u32 	[%rd30], {%r86, %r1};
	st.local.v2.u32 	[%rd30+8], {%r94, %r86};
	st.local.v2.u32 	[%rd30+16], {%r12, %r214};
	mov.u64 	%rd31, $str;
	cvta.global.u64 	%rd32, %rd31;
	{ // callseq 2, 0
	.param .b64 param0;
	st.param.b64 	[param0], %rd32;
	.param .b64 param1;
	st.param.b64 	[param1], %rd29;
	.param .b32 retval0;
	call.uni (retval0), 
	vprintf, 
	(
	param0, 
	param1
	);
	ld.param.b32 	%r139, [retval0];
	} // callseq 2
	mov.u32 	%r201, %r11;
$L__BB1_24:
	setp.lt.u32 	%p34, %r8, 2;
	@%p34 bra 	$L__BB1_46;
$L__BB1_25:
	add.s32 	%r44, %r201, %r1;
	setp.lt.s32 	%p35, %r44, 0;
	setp.ge.s32 	%p36, %r44, %r84;
	or.pred  	%p37, %p35, %p36;
	or.b32  	%r141, %r201, %r12;
	setp.eq.s32 	%p38, %r141, 0;
	or.pred  	%p39, %p38, %p37;
	@%p39 bra 	$L__BB1_30;
	add.s32 	%r142, %r44, %r16;
	mul.wide.s32 	%rd33, %r142, 4;
	add.s64 	%rd34, %rd2, %rd33;
	ld.global.u32 	%r45, [%rd34];
	setp.eq.s32 	%p40, %r45, -1;
	@%p40 bra 	$L__BB1_28;
	shl.b32 	%r143, %r45, 1;
	mul.wide.s32 	%rd35, %r143, 4;
	add.s64 	%rd36, %rd1, %rd35;
	ld.global.u32 	%r144, [%rd36];
	ld.global.u32 	%r145, [%rd36+4];
	sub.s32 	%r146, %r144, %r1;
	mul.lo.s32 	%r147, %r146, %r146;
	sub.s32 	%r148, %r145, %r94;
	mad.lo.s32 	%r149, %r148, %r148, %r147;
	setp.lt.s32 	%p41, %r149, %r213;
	min.s32 	%r213, %r149, %r213;
	selp.b32 	%r214, %r45, %r214, %p41;
$L__BB1_28:
	setp.ne.s32 	%p42, %r3, 3762;
	@%p42 bra 	$L__BB1_30;
	add.u64 	%rd37, %SP, 0;
	add.u64 	%rd38, %SPL, 0;
	st.local.v2.u32 	[%rd38], {%r86, %r1};
	st.local.v2.u32 	[%rd38+8], {%r94, %r201};
	st.local.v2.u32 	[%rd38+16], {%r12, %r214};
	mov.u64 	%rd39, $str;
	cvta.global.u64 	%rd40, %rd39;
	{ // callseq 3, 0
	.param .b64 param0;
	st.param.b64 	[param0], %rd40;
	.param .b64 param1;
	st.param.b64 	[param1], %rd37;
	.param .b32 retval0;
	call.uni (retval0), 
	vprintf, 
	(
	param0, 
	param1
	);
	ld.param.b32 	%r150, [retval0];
	} // callseq 3
$L__BB1_30:
	add.s32 	%r52, %r201, %r86;
	add.s32 	%r53, %r44, %r86;
	setp.lt.s32 	%p43, %r53, 0;
	setp.ge.s32 	%p44, %r53, %r84;
	or.pred  	%p45, %p43, %p44;
	or.b32  	%r152, %r52, %r12;
	setp.eq.s32 	%p46, %r152, 0;
	or.pred  	%p47, %p46, %p45;
	@%p47 bra 	$L__BB1_35;
	add.s32 	%r153, %r53, %r16;
	mul.wide.s32 	%rd41, %r153, 4;
	add.s64 	%rd42, %rd2, %rd41;
	ld.global.u32 	%r54, [%rd42];
	setp.eq.s32 	%p48, %r54, -1;
	@%p48 bra 	$L__BB1_33;
	shl.b32 	%r154, %r54, 1;
	mul.wide.s32 	%rd43, %r154, 4;
	add.s64 	%rd44, %rd1, %rd43;
	ld.global.u32 	%r155, [%rd44];
	ld.global.u32 	%r156, [%rd44+4];
	sub.s32 	%r157, %r155, %r1;
	mul.lo.s32 	%r158, %r157, %r157;
	sub.s32 	%r159, %r156, %r94;
	mad.lo.s32 	%r160, %r159, %r159, %r158;
	setp.lt.s32 	%p49, %r160, %r213;
	min.s32 	%r213, %r160, %r213;
	selp.b32 	%r214, %r54, %r214, %p49;
$L__BB1_33:
	setp.ne.s32 	%p50, %r3, 3762;
	@%p50 bra 	$L__BB1_35;
	cvta.to.local.u64 	%rd46, %rd61;
	st.local.v2.u32 	[%rd46], {%r86, %r1};
	st.local.v2.u32 	[%rd46+8], {%r94, %r52};
	st.local.v2.u32 	[%rd46+16], {%r12, %r214};
	cvta.global.u64 	%rd48, %rd63;
	{ // callseq 4, 0
	.param .b64 param0;
	st.param.b64 	[param0], %rd48;
	.param .b64 param1;
	st.param.b64 	[param1], %rd61;
	.param .b32 retval0;
	call.uni (retval0), 
	vprintf, 
	(
	param0, 
	param1
	);
	ld.param.b32 	%r161, [retval0];
	} // callseq 4
$L__BB1_35:
	add.s32 	%r61, %r52, %r86;
	add.s32 	%r62, %r53, %r86;
	setp.lt.s32 	%p51, %r62, 0;
	setp.ge.s32 	%p52, %r62, %r84;
	or.pred  	%p53, %p51, %p52;
	or.b32  	%r163, %r61, %r12;
	setp.eq.s32 	%p54, %r163, 0;
	or.pred  	%p55, %p54, %p53;
	@%p55 bra 	$L__BB1_40;
	add.s32 	%r164, %r62, %r16;
	mul.wide.s32 	%rd49, %r164, 4;
	add.s64 	%rd50, %rd2, %rd49;
	ld.global.u32 	%r63, [%rd50];
	setp.eq.s32 	%p56, %r63, -1;
	@%p56 bra 	$L__BB1_38;
	shl.b32 	%r165, %r63, 1;
	mul.wide.s32 	%rd51, %r165, 4;
	add.s64 	%rd52, %rd1, %rd51;
	ld.global.u32 	%r166, [%rd52];
	ld.global.u32 	%r167, [%rd52+4];
	sub.s32 	%r168, %r166, %r1;
	mul.lo.s32 	%r169, %r168, %r168;
	sub.s32 	%r170, %r167, %r94;
	mad.lo.s32 	%r171, %r170, %r170, %r169;
	setp.lt.s32 	%p57, %r171, %r213;
	min.s32 	%r213, %r171, %r213;
	selp.b32 	%r214, %r63, %r214, %p57;
$L__BB1_38:
	setp.ne.s32 	%p58, %r3, 3762;
	@%p58 bra 	$L__BB1_40;
	cvta.to.local.u64 	%rd54, %rd61;
	st.local.v2.u32 	[%rd54], {%r86, %r1};
	st.local.v2.u32 	[%rd54+8], {%r94, %r61};
	st.local.v2.u32 	[%rd54+16], {%r12, %r214};
	cvta.global.u64 	%rd56, %rd63;
	{ // callseq 5, 0
	.param .b64 param0;
	st.param.b64 	[param0], %rd56;
	.param .b64 param1;
	st.param.b64 	[param1], %rd61;
	.param .b32 retval0;
	call.uni (retval0), 
	vprintf, 
	(
	param0, 
	param1
	);
	ld.param.b32 	%r172, [retval0];
	} // callseq 5
$L__BB1_40:
	add.s32 	%r70, %r61, %r86;
	add.s32 	%r71, %r62, %r86;
	setp.lt.s32 	%p59, %r71, 0;
	setp.ge.s32 	%p60, %r71, %r84;
	or.pred  	%p61, %p59, %p60;
	or.b32  	%r174, %r70, %r12;
	setp.eq.s32 	%p62, %r174, 0;
	or.pred  	%p63, %p62, %p61;
	@%p63 bra 	$L__BB1_45;
	add.s32 	%r175, %r71, %r16;
	mul.wide.s32 	%rd57, %r175, 4;
	add.s64 	%rd58, %rd2, %rd57;
	ld.global.u32 	%r72, [%rd58];
	setp.eq.s32 	%p64, %r72, -1;
	@%p64 bra 	$L__BB1_43;
	shl.b32 	%r176, %r72, 1;
	mul.wide.s32 	%rd59, %r176, 4;
	add.s64 	%rd60, %rd1, %rd59;
	ld.global.u32 	%r177, [%rd60];
	ld.global.u32 	%r178, [%rd60+4];
	sub.s32 	%r179, %r177, %r1;
	mul.lo.s32 	%r180, %r179, %r179;
	sub.s32 	%r181, %r178, %r94;
	mad.lo.s32 	%r182, %r181, %r181, %r180;
	setp.lt.s32 	%p65, %r182, %r213;
	min.s32 	%r213, %r182, %r213;
	selp.b32 	%r214, %r72, %r214, %p65;
$L__BB1_43:
	setp.ne.s32 	%p66, %r3, 3762;
	@%p66 bra 	$L__BB1_45;
	cvta.to.local.u64 	%rd62, %rd61;
	st.local.v2.u32 	[%rd62], {%r86, %r1};
	st.local.v2.u32 	[%rd62+8], {%r94, %r70};
	st.local.v2.u32 	[%rd62+16], {%r12, %r214};
	cvta.global.u64 	%rd64, %rd63;
	{ // callseq 6, 0
	.param .b64 param0;
	st.param.b64 	[param0], %rd64;
	.param .b64 param1;
	st.param.b64 	[param1], %rd61;
	.param .b32 retval0;
	call.uni (retval0), 
	vprintf, 
	(
	param0, 
	param1
	);
	ld.param.b32 	%r183, [retval0];
	} // callseq 6
$L__BB1_45:
	add.s32 	%r201, %r70, %r86;
	setp.lt.s32 	%p67, %r70, 1;
	@%p67 bra 	$L__BB1_25;
$L__BB1_46:
	add.s32 	%r186, %r12, %r86;
	setp.lt.s32 	%p68, %r12, 1;
	@%p68 bra 	$L__BB1_5;
$L__BB1_47:
	setp.eq.s32 	%p69, %r214, -1;
	@%p69 bra 	$L__BB1_49;
	st.global.u32 	[%rd3], %r214;
$L__BB1_49:
	ret;

}


// ===== COMPILED SASS (sm_100) =====

	.target	sm_100

	.elftype	@"ET_EXEC"


//--------------------- .note.nv.tkinfo           --------------------------
	.section	.note.nv.tkinfo,"",@"SHT_NOTE"
	.sectionflags	@"SHF_NOTE_NV_TKINFO"
	.tkinfo
        /*0018*/ 	.word	0x00000002
        /*0030*/ 	.string	""
        /*0030*/ 	.string	"ptxas"
        /*0030*/ 	.string	"Cuda compilation tools, release 13.0, V13.0.88"
        /*0030*/ 	.string	"Build cuda_13.0.r13.0/compiler.36424714_0"
        /*0030*/ 	.string	"-arch sm_100 -m 64 "



//--------------------- .note.nv.cuinfo           --------------------------
	.section	.note.nv.cuinfo,"",@"SHT_NOTE"
	.sectionflags	@"SHF_NOTE_NV_CUINFO"
        /*0018*/ 	.short	0x0002
        /*001a*/ 	.short	0x0064
        /*001c*/ 	.short	0x0082
	.zero		2


//--------------------- .nv.info                  --------------------------
	.section	.nv.info,"",@"SHT_CUDA_INFO"
	.align	4


	//----- nvinfo : EIATTR_REGCOUNT
	.align		4
        /*0000*/ 	.byte	0x04, 0x2f
        /*0002*/ 	.short	(.L_2 - .L_1)
	.align		4
.L_1:
        /*0004*/ 	.word	index@(initialize)
        /*0008*/ 	.word	0x00000010


	//----- nvinfo : EIATTR_FRAME_SIZE
	.align		4
.L_2:
        /*000c*/ 	.byte	0x04, 0x11
        /*000e*/ 	.short	(.L_4 - .L_3)
	.align		4
.L_3:
        /*0010*/ 	.word	index@(initialize)
        /*0014*/ 	.word	0x00000000


	//----- nvinfo : EIATTR_REGCOUNT
	.align		4
.L_4:
        /*0018*/ 	.byte	0x04, 0x2f
        /*001a*/ 	.short	(.L_6 - .L_5)
	.align		4
.L_5:
        /*001c*/ 	.word	index@(voronoi)
        /*0020*/ 	.word	0x00000024


	//----- nvinfo : EIATTR_FRAME_SIZE
	.align		4
.L_6:
        /*0024*/ 	.byte	0x04, 0x11
        /*0026*/ 	.short	(.L_8 - .L_7)
	.align		4
.L_7:
        /*0028*/ 	.word	index@(voronoi)
        /*002c*/ 	.word	0x00000018


	//----- nvinfo : EIATTR_MIN_STACK_SIZE
	.align		4
.L_8:
        /*0030*/ 	.byte	0x04, 0x12
        /*0032*/ 	.short	(.L_10 - .L_9)
	.align		4
.L_9:
        /*0034*/ 	.word	index@(voronoi)
        /*0038*/ 	.word	0x00000018


	//----- nvinfo : EIATTR_MIN_STACK_SIZE
	.align		4
.L_10:
        /*003c*/ 	.byte	0x04, 0x12
        /*003e*/ 	.short	(.L_12 - .L_11)
	.align		4
.L_11:
        /*0040*/ 	.word	index@(initialize)
        /*0044*/ 	.word	0x00000000
.L_12:


//--------------------- .nv.compat                --------------------------
	.section	.nv.compat,"",@"SHT_CUDA_COMPAT_INFO"
	.align	4
        /*0000*/ 	.byte	0x02, 0x09, 0x00, 0x00, 0x02, 0x02, 0x01, 0x00, 0x02, 0x05, 0x05, 0x00, 0x03, 0x07, 0x01, 0x01
        /*0010*/ 	.byte	0x02, 0x03, 0x00, 0x00, 0x02, 0x06, 0x01, 0x00, 0x04, 0x0b, 0x08, 0x00, 0x09, 0x00, 0x00, 0x00
        /*0020*/ 	.byte	0x00, 0x00, 0x00, 0x00


//--------------------- .nv.info.voronoi          --------------------------
	.section	.nv.info.voronoi,"",@"SHT_CUDA_INFO"
	.sectionflags	@""
	.align	4


	//----- nvinfo : EIATTR_CUDA_API_VERSION
	.align		4
        /*0000*/ 	.byte	0x04, 0x37
        /*0002*/ 	.short	(.L_14 - .L_13)
.L_13:
        /*0004*/ 	.word	0x00000082


	//----- nvinfo : EIATTR_KPARAM_INFO
	.align		4
.L_14:
        /*0008*/ 	.byte	0x04, 0x17
        /*000a*/ 	.short	(.L_16 - .L_15)
.L_15:
        /*000c*/ 	.word	0x00000000
        /*0010*/ 	.short	0x0005
        /*0012*/ 	.short	0x0020
        /*0014*/ 	.byte	0x00, 0xf0, 0x11, 0x00


	//----- nvinfo : EIATTR_KPARAM_INFO
	.align		4
.L_16:
        /*0018*/ 	.byte	0x04, 0x17
        /*001a*/ 	.short	(.L_18 - .L_17)
.L_17:
        /*001c*/ 	.word	0x00000000
        /*0020*/ 	.short	0x0004
        /*0022*/ 	.short	0x0018
        /*0024*/ 	.byte	0x00, 0xf5, 0x21, 0x00


	//----- nvinfo : EIATTR_KPARAM_INFO
	.align		4
.L_18:
        /*0028*/ 	.byte	0x04, 0x17
        /*002a*/ 	.short	(.L_20 - .L_19)
.L_19:
        /*002c*/ 	.word	0x00000000
        /*0030*/ 	.short	0x0003
        /*0032*/ 	.short	0x0010
        /*0034*/ 	.byte	0x00, 0xf0, 0x11, 0x00


	//----- nvinfo : EIATTR_KPARAM_INFO
	.align		4
.L_20:
        /*0038*/ 	.byte	0x04, 0x17
        /*003a*/ 	.short	(.L_22 - .L_21)
.L_21:
        /*003c*/ 	.word	0x00000000
        /*0040*/ 	.short	0x0002
        /*0042*/ 	.short	0x000c
        /*0044*/ 	.byte	0x00, 0xf0, 0x11, 0x00


	//----- nvinfo : EIATTR_KPARAM_INFO
	.align		4
.L_22:
        /*0048*/ 	.byte	0x04, 0x17
        /*004a*/ 	.short	(.L_24 - .L_23)
.L_23:
        /*004c*/ 	.word	0x00000000
        /*0050*/ 	.short	0x0001
        /*0052*/ 	.short	0x0008
        /*0054*/ 	.byte	0x00, 0xf0, 0x11, 0x00


	//----- nvinfo : EIATTR_KPARAM_INFO
	.align		4
.L_24:
        /*0058*/ 	.byte	0x04, 0x17
        /*005a*/ 	.short	(.L_26 - .L_25)
.L_25:
        /*005c*/ 	.word	0x00000000
        /*0060*/ 	.short	0x0000
        /*0062*/ 	.short	0x0000
        /*0064*/ 	.byte	0x00, 0xf5, 0x21, 0x00


	//----- nvinfo : EIATTR_SPARSE_MMA_MASK
	.align		4
.L_26:
        /*0068*/ 	.byte	0x03, 0x50
        /*006a*/ 	.short	0x0000


	//----- nvinfo : EIATTR_MAXREG_COUNT
	.align		4
        /*006c*/ 	.byte	0x03, 0x1b
        /*006e*/ 	.short	0x00ff


	//----- nvinfo : EIATTR_EXTERNS
	.align		4
        /*0070*/ 	.byte	0x04, 0x0f
        /*0072*/ 	.short	(.L_28 - .L_27)


	//   ....[0]....
	.align		4
.L_27:
        /*0074*/ 	.word	index@(vprintf)


	//----- nvinfo : EIATTR_MERCURY_ISA_VERSION
	.align		4
.L_28:
        /*0078*/ 	.byte	0x03, 0x5f
        /*007a*/ 	.short	0x0101


	//----- nvinfo : EIATTR_VRC_CTA_INIT_COUNT
	.align		4
        /*007c*/ 	.byte	0x02, 0x4a
	.zero		1
	.zero		1


	//----- nvinfo : EIATTR_SYSCALL_OFFSETS
	.align		4
        /*0080*/ 	.byte	0x04, 0x46
        /*0082*/ 	.short	(.L_30 - .L_29)


	//   ....[0]....
.L_29:
        /*0084*/ 	.word	0x00000770


	//   ....[1]....
        /*0088*/ 	.word	0x00000a50


	//   ....[2]....
        /*008c*/ 	.word	0x00000d70


	//   ....[3]....
        /*0090*/ 	.word	0x00001060


	//   ....[4]....
        /*0094*/ 	.word	0x00001370


	//   ....[5]....
        /*0098*/ 	.word	0x00001670


	//   ....[6]....
        /*009c*/ 	.word	0x00001970


	//----- nvinfo : EIATTR_EXIT_INSTR_OFFSETS
	.align		4
.L_30:
        /*00a0*/ 	.byte	0x04, 0x1c
        /*00a2*/ 	.short	(.L_32 - .L_31)


	//   ....[0]....
.L_31:
        /*00a4*/ 	.word	0x00000110


	//   ....[1]....
        /*00a8*/ 	.word	0x00001a30


	//   ....[2]....
        /*00ac*/ 	.word	0x00001a50


	//----- nvinfo : EIATTR_CRS_STACK_SIZE
	.align		4
.L_32:
        /*00b0*/ 	.byte	0x04, 0x1e
        /*00b2*/ 	.short	(.L_34 - .L_33)
.L_33:
        /*00b4*/ 	.word	0x00000000


	//----- nvinfo : EIATTR_CBANK_PARAM_SIZE
	.align		4
.L_34:
        /*00b8*/ 	.byte	0x03, 0x19
        /*00ba*/ 	.short	0x0024


	//----- nvinfo : EIATTR_PARAM_CBANK
	.align		4
        /*00bc*/ 	.byte	0x04, 0x0a
        /*00be*/ 	.short	(.L_36 - .L_35)
	.align		4
.L_35:
        /*00c0*/ 	.word	index@(.nv.constant0.voronoi)
        /*00c4*/ 	.short	0x0380
        /*00c6*/ 	.short	0x0024


	//----- nvinfo : EIATTR_SW_WAR
	.align		4
.L_36:
        /*00c8*/ 	.byte	0x04, 0x36
        /*00ca*/ 	.short	(.L_38 - .L_37)
.L_37:
        /*00cc*/ 	.word	0x00000008
.L_38:


//--------------------- .nv.info.initialize       --------------------------
	.section	.nv.info.initialize,"",@"SHT_CUDA_INFO"
	.sectionflags	@""
	.align	4


	//----- nvinfo : EIATTR_CUDA_API_VERSION
	.align		4
        /*0000*/ 	.byte	0x04, 0x37
        /*0002*/ 	.short	(.L_40 - .L_39)
.L_39:
        /*0004*/ 	.word	0x00000082


	//----- nvinfo : EIATTR_KPARAM_INFO
	.align		4
.L_40:
        /*0008*/ 	.byte	0x04, 0x17
        /*000a*/ 	.short	(.L_42 - .L_41)
.L_41:
        /*000c*/ 	.word	0x00000000
        /*0010*/ 	.short	0x0004
        /*0012*/ 	.short	0x0018
        /*0014*/ 	.byte	0x00, 0xf5, 0x21, 0x00


	//----- nvinfo : EIATTR_KPARAM_INFO
	.align		4
.L_42:
        /*0018*/ 	.byte	0x04, 0x17
        /*001a*/ 	.short	(.L_44 - .L_43)
.L_43:
        /*001c*/ 	.word	0x00000000
        /*0020*/ 	.short	0x0003
        /*0022*/ 	.short	0x0010
        /*0024*/ 	.byte	0x00, 0xf0, 0x11, 0x00


	//----- nvinfo : EIATTR_KPARAM_INFO
	.align		4
.L_44:
        /*0028*/ 	.byte	0x04, 0x17
        /*002a*/ 	.short	(.L_46 - .L_45)
.L_45:
        /*002c*/ 	.word	0x00000000
        /*0030*/ 	.short	0x0002
        /*0032*/ 	.short	0x000c
        /*0034*/ 	.byte	0x00, 0xf0, 0x11, 0x00


	//----- nvinfo : EIATTR_KPARAM_INFO
	.align		4
.L_46:
        /*0038*/ 	.byte	0x04, 0x17
        /*003a*/ 	.short	(.L_48 - .L_47)
.L_47:
        /*003c*/ 	.word	0x00000000
        /*0040*/ 	.short	0x0001
        /*0042*/ 	.short	0x0008
        /*0044*/ 	.byte	0x00, 0xf0, 0x11, 0x00


	//----- nvinfo : EIATTR_KPARAM_INFO
	.align		4
.L_48:
        /*0048*/ 	.byte	0x04, 0x17
        /*004a*/ 	.short	(.L_50 - .L_49)
.L_49:
        /*004c*/ 	.word	0x00000000
        /*0050*/ 	.short	0x0000
        /*0052*/ 	.short	0x0000
        /*0054*/ 	.byte	0x00, 0xf5, 0x21, 0x00


	//----- nvinfo : EIATTR_SPARSE_MMA_MASK
	.align		4
.L_50:
        /*0058*/ 	.byte	0x03, 0x50
        /*005a*/ 	.short	0x0000


	//----- nvinfo : EIATTR_MAXREG_COUNT
	.align		4
        /*005c*/ 	.byte	0x03, 0x1b
        /*005e*/ 	.short	0x00ff


	//----- nvinfo : EIATTR_MERCURY_ISA_VERSION
	.align		4
        /*0060*/ 	.byte	0x03, 0x5f
        /*0062*/ 	.short	0x0101


	//----- nvinfo : EIATTR_VRC_CTA_INIT_COUNT
	.align		4
        /*0064*/ 	.byte	0x02, 0x4a
	.zero		1
	.zero		1


	//----- nvinfo : EIATTR_EXIT_INSTR_OFFSETS
	.align		4
        /*0068*/ 	.byte	0x04, 0x1c
        /*006a*/ 	.short	(.L_52 - .L_51)


	//   ....[0]....
.L_51:
        /*006c*/ 	.word	0x000000c0


	//   ....[1]....
        /*0070*/ 	.word	0x00000150


	//   ....[2]....
        /*0074*/ 	.word	0x00000240


	//   ....[3]....
        /*0078*/ 	.word	0x00000270


	//----- nvinfo : EIATTR_CRS_STACK_SIZE
	.align		4
.L_52:
        /*007c*/ 	.byte	0x04, 0x1e
        /*007e*/ 	.short	(.L_54 - .L_53)
.L_53:
        /*0080*/ 	.word	0x00000000


	//----- nvinfo : EIATTR_CBANK_PARAM_SIZE
	.align		4
.L_54:
        /*0084*/ 	.byte	0x03, 0x19
        /*0086*/ 	.short	0x0020


	//----- nvinfo : EIATTR_PARAM_CBANK
	.align		4
        /*0088*/ 	.byte	0x04, 0x0a
        /*008a*/ 	.short	(.L_56 - .L_55)
	.align		4
.L_55:
        /*008c*/ 	.word	index@(.nv.constant0.initialize)
        /*0090*/ 	.short	0x0380
        /*0092*/ 	.short	0x0020


	//----- nvinfo : EIATTR_SW_WAR
	.align		4
.L_56:
        /*0094*/ 	.byte	0x04, 0x36
        /*0096*/ 	.short	(.L_58 - .L_57)
.L_57:
        /*0098*/ 	.word	0x00000008
.L_58:


//--------------------- .nv.callgraph             --------------------------
	.section	.nv.callgraph,"",@"SHT_CUDA_CALLGRAPH"
	.align	4
	.sectionentsize	8
	.align		4
        /*0000*/ 	.word	0x00000000
	.align		4
        /*0004*/ 	.word	0xffffffff
	.align		4
        /*0008*/ 	.word	index@(voronoi)
	.align		4
        /*000c*/ 	.word	index@(vprintf)
	.align		4
        /*0010*/ 	.word	0x00000000
	.align		4
        /*0014*/ 	.word	0xfffffffe
	.align		4
        /*0018*/ 	.word	0x00000000
	.align		4
        /*001c*/ 	.word	0xfffffffd
	.align		4
        /*0020*/ 	.word	0x00000000
	.align		4
        /*0024*/ 	.word	0xfffffffc


//--------------------- .nv.constant4             --------------------------
	.section	.nv.constant4,"a",@progbits
	.align	8
	.align		8
.nv.constant4:
        /*0000*/ 	.dword	vprintf
	.align		8
        /*0008*/ 	.dword	$str


//--------------------- .text.voronoi             --------------------------
	.section	.text.voronoi,"ax",@progbits
	.align	128
        .global         voronoi
        .type           voronoi,@function
        .size           voronoi,(.L_x_38 - voronoi)
        .other          voronoi,@"STO_CUDA_ENTRY STV_DEFAULT"
voronoi:
.text.voronoi:
[----:B------:R-:W0:Y:S01]  /*0000*/  LDC R1, c[0x0][0x37c] ;  /* 0x0000df00ff017b82 */ /* 0x000e220000000800 */
[----:B------:R-:W1:Y:S01]  /*0010*/  S2R R3, SR_TID.Y ;  /* 0x0000000000037919 */ /* 0x000e620000002200 */
[----:B------:R-:W2:Y:S06]  /*0020*/  LDCU UR5, c[0x0][0x2fc] ;  /* 0x00005f80ff0577ac */ /* 0x000eac0008000800 */
[----:B------:R-:W3:Y:S01]  /*0030*/  LDC R17, c[0x0][0x360] ;  /* 0x0000d800ff117b82 */ /* 0x000ee20000000800 */
[----:B0-----:R-:W-:Y:S01]  /*0040*/  VIADD R1, R1, 0xffffffe8 ;  /* 0xffffffe801017836 */ /* 0x001fe20000000000 */
[----:B------:R-:W3:Y:S01]  /*0050*/  S2R R0, SR_TID.X ;  /* 0x0000000000007919 */ /* 0x000ee20000002100 */
[----:B------:R-:W0:Y:S01]  /*0060*/  LDCU.64 UR38, c[0x0][0x388] ;  /* 0x00007100ff2677ac */ /* 0x000e220008000a00 */
[----:B------:R-:W4:Y:S04]  /*0070*/  LDCU UR4, c[0x0][0x2f8] ;  /* 0x00005f00ff0477ac */ /* 0x000f280008000800 */
[----:B------:R-:W1:Y:S08]  /*0080*/  S2UR UR7, SR_CTAID.Y ;  /* 0x00000000000779c3 */ /* 0x000e700000002600 */
[----:B------:R-:W1:Y:S08]  /*0090*/  LDC R24, c[0x0][0x364] ;  /* 0x0000d900ff187b82 */ /* 0x000e700000000800 */
[----:B------:R-:W3:Y:S01]  /*00a0*/  S2UR UR6, SR_CTAID.X ;  /* 0x00000000000679c3 */ /* 0x000ee20000002500 */
[----:B----4-:R-:W-:-:S05]  /*00b0*/  IADD3 R2, P1, PT, R1, UR4, RZ ;  /* 0x0000000401027c10 */ /* 0x010fca000ff3e0ff */
[----:B--2---:R-:W-:Y:S02]  /*00c0*/  IMAD.X R22, RZ, RZ, UR5, P1 ;  /* 0x00000005ff167e24 */ /* 0x004fe400088e06ff */
[----:B-1----:R-:W-:-:S05]  /*00d0*/  IMAD R24, R24, UR7, R3 ;  /* 0x0000000718187c24 */ /* 0x002fca000f8e0203 */
[----:B0-----:R-:W-:Y:S01]  /*00e0*/  ISETP.GE.AND P0, PT, R24, UR39, PT ;  /* 0x0000002718007c0c */ /* 0x001fe2000bf06270 */
[----:B---3--:R-:W-:-:S05]  /*00f0*/  IMAD R17, R17, UR6, R0 ;  /* 0x0000000611117c24 */ /* 0x008fca000f8e0200 */
[----:B------:R-:W-:-:S13]  /*0100*/  ISETP.GE.OR P0, PT, R17, UR38, P0 ;  /* 0x0000002611007c0c */ /* 0x000fda0008706670 */
[----:B------:R-:W-:Y:S05]  /*0110*/  @P0 EXIT ;  /* 0x000000000000094d */ /* 0x000fea0003800000 */
[----:B------:R-:W0:Y:S01]  /*0120*/  LDC.64 R32, c[0x0][0x380] ;  /* 0x0000e000ff207b82 */ /* 0x000e220000000a00 */
[----:B------:R-:W1:Y:S01]  /*0130*/  LDCU.64 UR36, c[0x0][0x358] ;  /* 0x00006b00ff2477ac */ /* 0x000e620008000a00 */
[----:B------:R-:W-:-:S06]  /*0140*/  IMAD R27, R24, UR38, R17 ;  /* 0x00000026181b7c24 */ /* 0x000fcc000f8e0211 */
[----:B------:R-:W2:Y:S01]  /*0150*/  LDC R18, c[0x0][0x3a0] ;  /* 0x0000e800ff127b82 */ /* 0x000ea20000000800 */
[----:B0-----:R-:W-:-:S05]  /*0160*/  IMAD.WIDE R32, R27, 0x4, R32 ;  /* 0x000000041b207825 */ /* 0x001fca00078e0220 */
[----:B-1----:R-:W3:Y:S02]  /*0170*/  LDG.E R19, desc[UR36][R32.64] ;  /* 0x0000002420137981 */ /* 0x002ee4000c1e1900 */
[----:B---3--:R-:W-:-:S13]  /*0180*/  ISETP.NE.AND P0, PT, R19, -0x1, PT ;  /* 0xffffffff1300780c */ /* 0x008fda0003f05270 */
[----:B------:R-:W0:Y:S01]  /*0190*/  @P0 LDC.64 R4, c[0x0][0x398] ;  /* 0x0000e600ff040b82 */ /* 0x000e220000000a00 */
[----:B------:R-:W-:-:S04]  /*01a0*/  @P0 IMAD.SHL.U32 R3, R19, 0x2, RZ ;  /* 0x0000000213030824 */ /* 0x000fc800078e00ff */
[----:B0-----:R-:W-:-:S05]  /*01b0*/  @P0 IMAD.WIDE R4, R3, 0x4, R4 ;  /* 0x0000000403040825 */ /* 0x001fca00078e0204 */
[----:B------:R-:W3:Y:S04]  /*01c0*/  @P0 LDG.E R0, desc[UR36][R4.64] ;  /* 0x0000002404000981 */ /* 0x000ee8000c1e1900 */
[----:B------:R-:W4:Y:S01]  /*01d0*/  @P0 LDG.E R3, desc[UR36][R4.64+0x4] ;  /* 0x0000042404030981 */ /* 0x000f22000c1e1900 */
[----:B--2---:R-:W-:Y:S02]  /*01e0*/  ISETP.GE.AND P1, PT, R18, RZ, PT ;  /* 0x000000ff1200720c */ /* 0x004fe40003f26270 */
[----:B------:R-:W-:Y:S01]  /*01f0*/  MOV R26, 0x7fffffff ;  /* 0x7fffffff001a7802 */ /* 0x000fe20000000f00 */
[----:B---3--:R-:W-:Y:S02]  /*0200*/  @P0 IMAD.IADD R0, R0, 0x1, -R17 ;  /* 0x0000000100000824 */ /* 0x008fe400078e0a11 */
[----:B----4-:R-:W-:-:S02]  /*0210*/  @P0 IMAD.IADD R3, R3, 0x1, -R24 ;  /* 0x0000000103030824 */ /* 0x010fc400078e0a18 */
[----:B------:R-:W-:-:S04]  /*0220*/  @P0 IMAD R0, R0, R0, RZ ;  /* 0x0000000000000224 */ /* 0x000fc800078e02ff */
[----:B------:R-:W-:Y:S02]  /*0230*/  @P0 IMAD R26, R3, R3, R0 ;  /* 0x00000003031a0224 */ /* 0x000fe400078e0200 */
[----:B------:R-:W-:Y:S05]  /*0240*/  @!P1 BRA `(.L_x_0) ;  /* 0x0000001400f49947 */ /* 0x000fea0003800000 */
[----:B------:R-:W-:Y:S01]  /*0250*/  VIMNMX.U32 R3, PT, PT, R18, 0x1, !PT ;  /* 0x0000000112037848 */ /* 0x000fe20007fe0000 */
[----:B------:R-:W-:Y:S01]  /*0260*/  BSSY.RECONVERGENT B9, `(.L_x_0) ;  /* 0x000017b000097945 */ /* 0x000fe20003800200 */
[----:B------:R-:W0:Y:S02]  /*0270*/  LDCU UR39, c[0x0][0x3a0] ;  /* 0x00007400ff2777ac */ /* 0x000e240008000800 */
[----:B------:R-:W1:Y:S01]  /*0280*/  I2F.U32.RP R0, R3 ;  /* 0x0000000300007306 */ /* 0x000e620000209000 */
[----:B------:R-:W-:Y:S01]  /*0290*/  IMAD.MOV R7, RZ, RZ, -R3 ;  /* 0x000000ffff077224 */ /* 0x000fe200078e0a03 */
[----:B------:R-:W-:-:S06]  /*02a0*/  ISETP.NE.U32.AND P2, PT, R3, RZ, PT ;  /* 0x000000ff0300720c */ /* 0x000fcc0003f45070 */
[----:B-1----:R-:W1:Y:S02]  /*02b0*/  MUFU.RCP R0, R0 ;  /* 0x0000000000007308 */ /* 0x002e640000001000 */
[----:B-1----:R-:W-:Y:S02]  /*02c0*/  VIADD R4, R0, 0xffffffe ;  /* 0x0ffffffe00047836 */ /* 0x002fe40000000000 */
[----:B------:R-:W-:-:S04]  /*02d0*/  IMAD.IADD R0, R17, 0x1, -R18 ;  /* 0x0000000111007824 */ /* 0x000fc800078e0a12 */
[----:B------:R1:W2:Y:S01]  /*02e0*/  F2I.FTZ.U32.TRUNC.NTZ R5, R4 ;  /* 0x0000000400057305 */ /* 0x0002a2000021f000 */
[----:B------:R-:W-:-:S04]  /*02f0*/  ISETP.GE.AND P3, PT, R0, UR38, PT ;  /* 0x0000002600007c0c */ /* 0x000fc8000bf66270 */
[----:B------:R-:W-:Y:S01]  /*0300*/  ISETP.LT.OR P3, PT, R0, RZ, P3 ;  /* 0x000000ff0000720c */ /* 0x000fe20001f61670 */
[----:B-1----:R-:W-:-:S03]  /*0310*/  IMAD.MOV.U32 R4, RZ, RZ, RZ ;  /* 0x000000ffff047224 */ /* 0x002fc600078e00ff */
[----:B------:R-:W-:Y:S01]  /*0320*/  P2R R29, PR, RZ, 0x8 ;  /* 0x00000008ff1d7803 */ /* 0x000fe20000000000 */
[----:B--2---:R-:W-:-:S04]  /*0330*/  IMAD R7, R7, R5, RZ ;  /* 0x0000000507077224 */ /* 0x004fc800078e02ff */
[----:B------:R-:W-:-:S04]  /*0340*/  IMAD.HI.U32 R5, R5, R7, R4 ;  /* 0x0000000705057227 */ /* 0x000fc800078e0004 */
[----:B------:R-:W-:Y:S02]  /*0350*/  IMAD.IADD R4, R17, 0x1, R18 ;  /* 0x0000000111047824 */ /* 0x000fe400078e0212 */
[----:B------:R-:W-:-:S03]  /*0360*/  IMAD.HI.U32 R23, R5, R18, RZ ;  /* 0x0000001205177227 */ /* 0x000fc600078e00ff */
[C---:B------:R-:W-:Y:S02]  /*0370*/  ISETP.GE.AND P0, PT, R4.reuse, UR38, PT ;  /* 0x0000002604007c0c */ /* 0x040fe4000bf06270 */
[----:B------:R-:W-:Y:S02]  /*0380*/  IADD3 R6, PT, PT, -R23, RZ, RZ ;  /* 0x000000ff17067210 */ /* 0x000fe40007ffe1ff */
[----:B------:R-:W-:-:S03]  /*0390*/  ISETP.LT.OR P0, PT, R4, RZ, P0 ;  /* 0x000000ff0400720c */ /* 0x000fc60000701670 */
[--C-:B------:R-:W-:Y:S01]  /*03a0*/  IMAD R6, R3, R6, R18.reuse ;  /* 0x0000000603067224 */ /* 0x100fe200078e0212 */
[----:B------:R-:W-:Y:S01]  /*03b0*/  P2R R28, PR, RZ, 0x1 ;  /* 0x00000001ff1c7803 */ /* 0x000fe20000000000 */
[----:B------:R-:W-:-:S03]  /*03c0*/  IMAD.MOV R18, RZ, RZ, -R18 ;  /* 0x000000ffff127224 */ /* 0x000fc600078e0a12 */
[----:B------:R-:W-:-:S13]  /*03d0*/  ISETP.GE.U32.AND P4, PT, R6, R3, PT ;  /* 0x000000030600720c */ /* 0x000fda0003f86070 */
[----:B------:R-:W-:Y:S02]  /*03e0*/  @P4 IMAD.IADD R6, R6, 0x1, -R3 ;  /* 0x0000000106064824 */ /* 0x000fe400078e0a03 */
[----:B------:R-:W-:-:S03]  /*03f0*/  @P4 VIADD R23, R23, 0x1 ;  /* 0x0000000117174836 */ /* 0x000fc60000000000 */
[----:B------:R-:W-:-:S13]  /*0400*/  ISETP.GE.U32.AND P1, PT, R6, R3, PT ;  /* 0x000000030600720c */ /* 0x000fda0003f26070 */
[----:B------:R-:W-:Y:S02]  /*0410*/  @P1 IADD3 R23, PT, PT, R23, 0x1, RZ ;  /* 0x0000000117171810 */ /* 0x000fe40007ffe0ff */
[----:B0-----:R-:W-:-:S07]  /*0420*/  @!P2 LOP3.LUT R23, RZ, R3, RZ, 0x33, !PT ;  /* 0x00000003ff17a212 */ /* 0x001fce00078e33ff */
.L_x_32:
[----:B------:R-:W0:Y:S01]  /*0430*/  LDCU UR4, c[0x0][0x38c] ;  /* 0x00007180ff0477ac */ /* 0x000e220008000800 */
[----:B------:R-:W-:Y:S01]  /*0440*/  IMAD.IADD R30, R24, 0x1, R18 ;  /* 0x00000001181e7824 */ /* 0x000fe200078e0212 */
[----:B------:R-:W-:Y:S04]  /*0450*/  BSSY.RECONVERGENT B8, `(.L_x_1) ;  /* 0x0000157000087945 */ /* 0x000fe80003800200 */
[----:B0-----:R-:W-:-:S04]  /*0460*/  ISETP.GE.AND P0, PT, R30, UR4, PT ;  /* 0x000000041e007c0c */ /* 0x001fc8000bf06270 */
[----:B------:R-:W-:-:S13]  /*0470*/  ISETP.LT.OR P0, PT, R30, RZ, P0 ;  /* 0x000000ff1e00720c */ /* 0x000fda0000701670 */
[----:B------:R-:W-:Y:S05]  /*0480*/  @P0 BRA `(.L_x_2) ;  /* 0x00000014004c0947 */ /* 0x000fea0003800000 */
[----:B------:R-:W0:Y:S01]  /*0490*/  LDC R0, c[0x0][0x3a0] ;  /* 0x0000e800ff007b82 */ /* 0x000e220000000800 */
[----:B------:R-:W-:-:S04]  /*04a0*/  LOP3.LUT R31, R23, 0x3, RZ, 0xc0, !PT ;  /* 0x00000003171f7812 */ /* 0x000fc800078ec0ff */
[----:B------:R-:W-:Y:S01]  /*04b0*/  ISETP.NE.AND P0, PT, R31, 0x2, PT ;  /* 0x000000021f00780c */ /* 0x000fe20003f05270 */
[----:B0-----:R-:W-:-:S12]  /*04c0*/  IMAD.MOV R25, RZ, RZ, -R0 ;  /* 0x000000ffff197224 */ /* 0x001fd800078e0a00 */
[----:B------:R-:W-:Y:S05]  /*04d0*/  @!P0 BRA `(.L_x_3) ;  /* 0x00000008002c8947 */ /* 0x000fea0003800000 */
[----:B------:R-:W-:Y:S01]  /*04e0*/  ISETP.NE.AND P1, PT, R29, RZ, PT ;  /* 0x000000ff1d00720c */ /* 0x000fe20003f25270 */
[----:B------:R-:W-:Y:S01]  /*04f0*/  BSSY.RECONVERGENT B6, `(.L_x_4) ;  /* 0x0000029000067945 */ /* 0x000fe20003800200 */
[----:B------:R-:W-:-:S04]  /*0500*/  LOP3.LUT P0, RZ, R18, R25, RZ, 0xfc, !PT ;  /* 0x0000001912ff7212 */ /* 0x000fc8000780fcff */
[----:B------:R-:W-:-:S13]  /*0510*/  PLOP3.LUT P0, PT, P0, P1, PT, 0x8f, 0xf8 ;  /* 0x0000000000f8781c */ /* 0x000fda0000703177 */
[----:B------:R-:W-:Y:S05]  /*0520*/  @P0 BRA `(.L_x_5) ;  /* 0x0000000000940947 */ /* 0x000fea0003800000 */
[----:B------:R-:W0:Y:S01]  /*0530*/  LDC.64 R4, c[0x0][0x380] ;  /* 0x0000e000ff047b82 */ /* 0x000e220000000a00 */
[----:B------:R-:W1:Y:S01]  /*0540*/  LDCU UR4, c[0x0][0x388] ;  /* 0x00007100ff0477ac */ /* 0x000e620008000800 */
[----:B------:R-:W-:-:S04]  /*0550*/  IMAD.IADD R3, R17, 0x1, -R0 ;  /* 0x0000000111037824 */ /* 0x000fc800078e0a00 */
[----:B-1----:R-:W-:-:S04]  /*0560*/  IMAD R3, R30, UR4, R3 ;  /* 0x000000041e037c24 */ /* 0x002fc8000f8e0203 */
[----:B0-----:R-:W-:-:S05]  /*0570*/  IMAD.WIDE R4, R3, 0x4, R4 ;  /* 0x0000000403047825 */ /* 0x001fca00078e0204 */
[----:B------:R-:W2:Y:S01]  /*0580*/  LDG.E R6, desc[UR36][R4.64] ;  /* 0x0000002404067981 */ /* 0x000ea2000c1e1900 */
[----:B------:R-:W-:Y:S01]  /*0590*/  BSSY.RECONVERGENT B0, `(.L_x_6) ;  /* 0x0000010000007945 */ /* 0x000fe20003800200 */
[----:B------:R-:W-:Y:S02]  /*05a0*/  ISETP.NE.AND P1, PT, R27, 0xeb2, PT ;  /* 0x00000eb21b00780c */ /* 0x000fe40003f25270 */
[----:B--2---:R-:W-:-:S13]  /*05b0*/  ISETP.NE.AND P0, PT, R6, -0x1, PT ;  /* 0xffffffff0600780c */ /* 0x004fda0003f05270 */
[----:B------:R-:W-:Y:S05]  /*05c0*/  @!P0 BRA `(.L_x_7) ;  /* 0x0000000000308947 */ /* 0x000fea0003800000 */
[----:B------:R-:W0:Y:S01]  /*05d0*/  LDC.64 R4, c[0x0][0x398] ;  /* 0x0000e600ff047b82 */ /* 0x000e220000000a00 */
[----:B------:R-:W-:-:S05]  /*05e0*/  SHF.L.U32 R3, R6, 0x1, RZ ;  /* 0x0000000106037819 */ /* 0x000fca00000006ff */
[----:B0-----:R-:W-:-:S05]  /*05f0*/  IMAD.WIDE R4, R3, 0x4, R4 ;  /* 0x0000000403047825 */ /* 0x001fca00078e0204 */
[----:B------:R-:W2:Y:S04]  /*0600*/  LDG.E R0, desc[UR36][R4.64] ;  /* 0x0000002404007981 */ /* 0x000ea8000c1e1900 */
[----:B------:R-:W3:Y:S01]  /*0610*/  LDG.E R3, desc[UR36][R4.64+0x4] ;  /* 0x0000042404037981 */ /* 0x000ee2000c1e1900 */
[----:B--2---:R-:W-:Y:S02]  /*0620*/  IMAD.IADD R0, R0, 0x1, -R17 ;  /* 0x0000000100007824 */ /* 0x004fe400078e0a11 */
[----:B---3--:R-:W-:Y:S02]  /*0630*/  IMAD.IADD R3, R3, 0x1, -R24 ;  /* 0x0000000103037824 */ /* 0x008fe400078e0a18 */
[----:B------:R-:W-:-:S04]  /*0640*/  IMAD R0, R0, R0, RZ ;  /* 0x0000000000007224 */ /* 0x000fc800078e02ff */
[----:B------:R-:W-:-:S05]  /*0650*/  IMAD R3, R3, R3, R0 ;  /* 0x0000000303037224 */ /* 0x000fca00078e0200 */
[----:B------:R-:W-:Y:S02]  /*0660*/  ISETP.GE.AND P0, PT, R3, R26, PT ;  /* 0x0000001a0300720c */ /* 0x000fe40003f06270 */
[----:B------:R-:W-:Y:S02]  /*0670*/  VIMNMX R26, PT, PT, R26, R3, PT ;  /* 0x000000031a1a7248 */ /* 0x000fe40003fe0100 */
[----:B------:R-:W-:-:S09]  /*0680*/  SEL R19, R6, R19, !P0 ;  /* 0x0000001306137207 */ /* 0x000fd20004000000 */
.L_x_7:
[----:B------:R-:W-:Y:S05]  /*0690*/  BSYNC.RECONVERGENT B0 ;  /* 0x0000000000007941 */ /* 0x000fea0003800200 */
.L_x_6:
[----:B------:R-:W-:Y:S05]  /*06a0*/  @P1 BRA `(.L_x_5) ;  /* 0x0000000000341947 */ /* 0x000fea0003800000 */
[----:B------:R-:W0:Y:S01]  /*06b0*/  LDC R16, c[0x0][0x3a0] ;  /* 0x0000e800ff107b82 */ /* 0x000e220000000800 */
[----:B------:R-:W-:Y:S01]  /*06c0*/  MOV R8, 0x0 ;  /* 0x0000000000087802 */ /* 0x000fe20000000f00 */
[----:B------:R1:W-:Y:S01]  /*06d0*/  STL.64 [R1+0x8], R24 ;  /* 0x0000081801007387 */ /* 0x0003e20000100a00 */
[----:B------:R-:W2:Y:S01]  /*06e0*/  LDCU.64 UR4, c[0x4][0x8] ;  /* 0x01000100ff0477ac */ /* 0x000ea20008000a00 */
[----:B------:R-:W-:Y:S01]  /*06f0*/  MOV R6, R2 ;  /* 0x0000000200067202 */ /* 0x000fe20000000f00 */
[----:B------:R-:W-:Y:S01]  /*0700*/  IMAD.MOV.U32 R7, RZ, RZ, R22 ;  /* 0x000000ffff077224 */ /* 0x000fe200078e0016 */
[----:B------:R1:W-:Y:S02]  /*0710*/  STL.64 [R1+0x10], R18 ;  /* 0x0000101201007387 */ /* 0x0003e40000100a00 */
[----:B------:R-:W3:Y:S01]  /*0720*/  LDC.64 R8, c[0x4][R8] ;  /* 0x0100000008087b82 */ /* 0x000ee20000000a00 */
[----:B--2---:R-:W-:Y:S02]  /*0730*/  IMAD.U32 R4, RZ, RZ, UR4 ;  /* 0x00000004ff047e24 */ /* 0x004fe4000f8e00ff */
[----:B------:R-:W-:Y:S01]  /*0740*/  IMAD.U32 R5, RZ, RZ, UR5 ;  /* 0x00000005ff057e24 */ /* 0x000fe2000f8e00ff */
[----:B0-----:R1:W-:Y:S06]  /*0750*/  STL.64 [R1], R16 ;  /* 0x0000001001007387 */ /* 0x0013ec0000100a00 */
[----:B------:R-:W-:-:S07]  /*0760*/  LEPC R20, `(.L_x_5) ;  /* 0x000000001014794e */ /* 0x000fce0000000000 */
[----:B-1-3--:R-:W-:Y:S05]  /*0770*/  CALL.ABS.NOINC R8 ;  /* 0x0000000008007343 */ /* 0x00afea0003c00000 */
.L_x_5:
[----:B------:R-:W-:Y:S05]  /*0780*/  BSYNC.RECONVERGENT B6 ;  /* 0x0000000000067941 */ /* 0x000fea0003800200 */
.L_x_4:
[----:B------:R-:W-:Y:S01]  /*0790*/  ISETP.NE.AND P0, PT, R31, 0x3, PT ;  /* 0x000000031f00780c */ /* 0x000fe20003f05270 */
[----:B------:R-:W-:Y:S01]  /*07a0*/  BSSY.RECONVERGENT B7, `(.L_x_3) ;  /* 0x000005e000077945 */ /* 0x000fe20003800200 */
[----:B------:R-:W-:-:S11]  /*07b0*/  IMAD.MOV.U32 R25, RZ, RZ, RZ ;  /* 0x000000ffff197224 */ /* 0x000fd600078e00ff */
[----:B------:R-:W-:Y:S05]  /*07c0*/  @!P0 BRA `(.L_x_8) ;  /* 0x00000004006c8947 */ /* 0x000fea0003800000 */
[----:B------:R-:W-:Y:S01]  /*07d0*/  ISETP.GE.AND P0, PT, R17, RZ, PT ;  /* 0x000000ff1100720c */ /* 0x000fe20003f06270 */
[----:B------:R-:W-:Y:S03]  /*07e0*/  BSSY.RECONVERGENT B6, `(.L_x_9) ;  /* 0x0000028000067945 */ /* 0x000fe60003800200 */
[----:B------:R-:W-:-:S13]  /*07f0*/  ISETP.EQ.OR P0, PT, R18, RZ, !P0 ;  /* 0x000000ff1200720c */ /* 0x000fda0004702670 */
[----:B------:R-:W-:Y:S05]  /*0800*/  @P0 BRA `(.L_x_10) ;  /* 0x0000000000940947 */ /* 0x000fea0003800000 */
[----:B------:R-:W0:Y:S01]  /*0810*/  LDC.64 R4, c[0x0][0x380] ;  /* 0x0000e000ff047b82 */ /* 0x000e220000000a00 */
[----:B------:R-:W1:Y:S02]  /*0820*/  LDCU UR4, c[0x0][0x388] ;  /* 0x00007100ff0477ac */ /* 0x000e640008000800 */
        /* <DEDUP_REMOVED lines=8> */
[----:B------:R-:W-:-:S04]  /*08b0*/  IMAD.SHL.U32 R3, R6, 0x2, RZ ;  /* 0x0000000206037824 */ /* 0x000fc800078e00ff */
[----:B0-----:R-:W-:-:S05]  /*08c0*/  IMAD.WIDE R4, R3, 0x4, R4 ;  /* 0x0000000403047825 */ /* 0x001fca00078e0204 */
[----:B------:R-:W2:Y:S04]  /*08d0*/  LDG.E R0, desc[UR36][R4.64] ;  /* 0x0000002404007981 */ /* 0x000ea8000c1e1900 */
[----:B------:R-:W3:Y:S01]  /*08e0*/  LDG.E R3, desc[UR36][R4.64+0x4] ;  /* 0x0000042404037981 */ /* 0x000ee2000c1e1900 */
[----:B--2---:R-:W-:Y:S01]  /*08f0*/  IMAD.IADD R0, R0, 0x1, -R17 ;  /* 0x0000000100007824 */ /* 0x004fe200078e0a11 */
[----:B---3--:R-:W-:-:S03]  /*0900*/  IADD3 R3, PT, PT, -R24, R3, RZ ;  /* 0x0000000318037210 */ /* 0x008fc60007ffe1ff */
[----:B------:R-:W-:-:S04]  /*0910*/  IMAD R0, R0, R0, RZ ;  /* 0x0000000000007224 */ /* 0x000fc800078e02ff */
[----:B------:R-:W-:-:S05]  /*0920*/  IMAD R3, R3, R3, R0 ;  /* 0x0000000303037224 */ /* 0x000fca00078e0200 */
[----:B------:R-:W-:Y:S02]  /*0930*/  ISETP.GE.AND P0, PT, R3, R26, PT ;  /* 0x0000001a0300720c */ /* 0x000fe40003f06270 */
[----:B------:R-:W-:Y:S02]  /*0940*/  VIMNMX R26, PT, PT, R26, R3, PT ;  /* 0x000000031a1a7248 */ /* 0x000fe40003fe0100 */
[----:B------:R-:W-:-:S09]  /*0950*/  SEL R19, R6, R19, !P0 ;  /* 0x0000001306137207 */ /* 0x000fd20004000000 */
.L_x_12:
[----:B------:R-:W-:Y:S05]  /*0960*/  BSYNC.RECONVERGENT B0 ;  /* 0x0000000000007941 */ /* 0x000fea0003800200 */
.L_x_11:
[----:B------:R-:W-:Y:S05]  /*0970*/  @P1 BRA `(.L_x_10) ;  /* 0x0000000000381947 */ /* 0x000fea0003800000 */
[----:B------:R-:W0:Y:S01]  /*0980*/  LDC R16, c[0x0][0x3a0] ;  /* 0x0000e800ff107b82 */ /* 0x000e220000000800 */
[----:B------:R-:W-:Y:S01]  /*0990*/  MOV R8, 0x0 ;  /* 0x0000000000087802 */ /* 0x000fe20000000f00 */
[----:B------:R-:W-:Y:S01]  /*09a0*/  IMAD.MOV.U32 R25, RZ, RZ, RZ ;  /* 0x000000ffff197224 */ /* 0x000fe200078e00ff */
[----:B------:R1:W-:Y:S01]  /*09b0*/  STL.64 [R1+0x10], R18 ;  /* 0x0000101201007387 */ /* 0x0003e20000100a00 */
[----:B------:R-:W2:Y:S01]  /*09c0*/  LDCU.64 UR4, c[0x4][0x8] ;  /* 0x01000100ff0477ac */ /* 0x000ea20008000a00 */
[----:B------:R-:W-:Y:S01]  /*09d0*/  MOV R6, R2 ;  /* 0x0000000200067202 */ /* 0x000fe20000000f00 */
[----:B------:R-:W-:Y:S01]  /*09e0*/  IMAD.MOV.U32 R7, RZ, RZ, R22 ;  /* 0x000000ffff077224 */ /* 0x000fe200078e0016 */
[----:B------:R1:W-:Y:S01]  /*09f0*/  STL.64 [R1+0x8], R24 ;  /* 0x0000081801007387 */ /* 0x0003e20000100a00 */
[----:B------:R-:W3:Y:S01]  /*0a00*/  LDC.64 R8, c[0x4][R8] ;  /* 0x0100000008087b82 */ /* 0x000ee20000000a00 */
[----:B--2---:R-:W-:Y:S02]  /*0a10*/  IMAD.U32 R4, RZ, RZ, UR4 ;  /* 0x00000004ff047e24 */ /* 0x004fe4000f8e00ff */
[----:B0-----:R1:W-:Y:S01]  /*0a20*/  STL.64 [R1], R16 ;  /* 0x0000001001007387 */ /* 0x0013e20000100a00 */
[----:B------:R-:W-:-:S07]  /*0a30*/  IMAD.U32 R5, RZ, RZ, UR5 ;  /* 0x00000005ff057e24 */ /* 0x000fce000f8e00ff */
[----:B------:R-:W-:-:S07]  /*0a40*/  LEPC R20, `(.L_x_10) ;  /* 0x000000001014794e */ /* 0x000fce0000000000 */
[----:B-1-3--:R-:W-:Y:S05]  /*0a50*/  CALL.ABS.NOINC R8 ;  /* 0x0000000008007343 */ /* 0x00afea0003c00000 */
.L_x_10:
[----:B------:R-:W-:Y:S05]  /*0a60*/  BSYNC.RECONVERGENT B6 ;  /* 0x0000000000067941 */ /* 0x000fea0003800200 */
.L_x_9:
[----:B------:R-:W0:Y:S01]  /*0a70*/  LDCU UR4, c[0x0][0x3a0] ;  /* 0x00007400ff0477ac */ /* 0x000e220008000800 */
[----:B------:R-:W-:Y:S01]  /*0a80*/  ISETP.NE.AND P0, PT, R31, RZ, PT ;  /* 0x000000ff1f00720c */ /* 0x000fe20003f05270 */
[----:B0-----:R-:W-:-:S12]  /*0a90*/  IMAD.U32 R25, RZ, RZ, UR4 ;  /* 0x00000004ff197e24 */ /* 0x001fd8000f8e00ff */
[----:B------:R-:W-:Y:S05]  /*0aa0*/  @!P0 BRA `(.L_x_8) ;  /* 0x0000000000b48947 */ /* 0x000fea0003800000 */
[----:B------:R-:W0:Y:S01]  /*0ab0*/  LDC R16, c[0x0][0x3a0] ;  /* 0x0000e800ff107b82 */ /* 0x000e220000000800 */
[----:B------:R-:W-:-:S07]  /*0ac0*/  ISETP.NE.AND P6, PT, R28, RZ, PT ;  /* 0x000000ff1c00720c */ /* 0x000fce0003fc5270 */
[----:B------:R-:W1:Y:S01]  /*0ad0*/  LDC R0, c[0x0][0x3a0] ;  /* 0x0000e800ff007b82 */ /* 0x000e620000000800 */
[----:B0-----:R-:W-:-:S04]  /*0ae0*/  LOP3.LUT P0, RZ, R18, R16, RZ, 0xfc, !PT ;  /* 0x0000001012ff7212 */ /* 0x001fc8000780fcff */
[----:B------:R-:W-:Y:S01]  /*0af0*/  PLOP3.LUT P0, PT, P0, P6, PT, 0x8f, 0xf8 ;  /* 0x0000000000f8781c */ /* 0x000fe2000070d177 */
[----:B-1----:R-:W-:-:S12]  /*0b00*/  IMAD.SHL.U32 R25, R0, 0x2, RZ ;  /* 0x0000000200197824 */ /* 0x002fd800078e00ff */
[----:B------:R-:W-:Y:S05]  /*0b10*/  @P0 BRA `(.L_x_8) ;  /* 0x0000000000980947 */ /* 0x000fea0003800000 */
[----:B------:R-:W0:Y:S01]  /*0b20*/  LDC.64 R4, c[0x0][0x380] ;  /* 0x0000e000ff047b82 */ /* 0x000e220000000a00 */
[----:B------:R-:W1:Y:S01]  /*0b30*/  LDCU UR4, c[0x0][0x388] ;  /* 0x00007100ff0477ac */ /* 0x000e620008000800 */
[----:B------:R-:W-:-:S05]  /*0b40*/  IADD3 R3, PT, PT, R17, R0, RZ ;  /* 0x0000000011037210 */ /* 0x000fca0007ffe0ff */
        /* <DEDUP_REMOVED lines=19> */
.L_x_14:
[----:B------:R-:W-:Y:S05]  /*0c80*/  BSYNC.RECONVERGENT B0 ;  /* 0x0000000000007941 */ /* 0x000fea0003800200 */
.L_x_13:
[----:B------:R-:W-:Y:S05]  /*0c90*/  @P1 BRA `(.L_x_8) ;  /* 0x0000000000381947 */ /* 0x000fea0003800000 */
[----:B------:R-:W-:Y:S01]  /*0ca0*/  MOV R8, 0x0 ;  /* 0x0000000000087802 */ /* 0x000fe20000000f00 */
[----:B------:R-:W-:Y:S01]  /*0cb0*/  IMAD.MOV.U32 R10, RZ, RZ, R24 ;  /* 0x000000ffff0a7224 */ /* 0x000fe200078e0018 */
[----:B------:R-:W-:Y:S01]  /*0cc0*/  MOV R11, R16 ;  /* 0x00000010000b7202 */ /* 0x000fe20000000f00 */
[----:B------:R0:W-:Y:S01]  /*0cd0*/  STL.64 [R1], R16 ;  /* 0x0000001001007387 */ /* 0x0001e20000100a00 */
[----:B------:R-:W1:Y:S01]  /*0ce0*/  LDCU.64 UR4, c[0x4][0x8] ;  /* 0x01000100ff0477ac */ /* 0x000e620008000a00 */
[----:B------:R-:W-:Y:S01]  /*0cf0*/  MOV R6, R2 ;  /* 0x0000000200067202 */ /* 0x000fe20000000f00 */
[----:B------:R-:W2:Y:S01]  /*0d00*/  LDC.64 R8, c[0x4][R8] ;  /* 0x0100000008087b82 */ /* 0x000ea20000000a00 */
[----:B------:R0:W-:Y:S01]  /*0d10*/  STL.64 [R1+0x8], R10 ;  /* 0x0000080a01007387 */ /* 0x0001e20000100a00 */
[----:B------:R-:W-:-:S03]  /*0d20*/  IMAD.MOV.U32 R7, RZ, RZ, R22 ;  /* 0x000000ffff077224 */ /* 0x000fc600078e0016 */
[----:B------:R0:W-:Y:S01]  /*0d30*/  STL.64 [R1+0x10], R18 ;  /* 0x0000101201007387 */ /* 0x0001e20000100a00 */
[----:B-1----:R-:W-:Y:S02]  /*0d40*/  IMAD.U32 R4, RZ, RZ, UR4 ;  /* 0x00000004ff047e24 */ /* 0x002fe4000f8e00ff */
[----:B0-----:R-:W-:-:S07]  /*0d50*/  IMAD.U32 R5, RZ, RZ, UR5 ;  /* 0x00000005ff057e24 */ /* 0x001fce000f8e00ff */
[----:B------:R-:W-:-:S07]  /*0d60*/  LEPC R20, `(.L_x_8) ;  /* 0x000000001014794e */ /* 0x000fce0000000000 */
[----:B--2---:R-:W-:Y:S05]  /*0d70*/  CALL.ABS.NOINC R8 ;  /* 0x0000000008007343 */ /* 0x004fea0003c00000 */
.L_x_8:
[----:B------:R-:W-:Y:S05]  /*0d80*/  BSYNC.RECONVERGENT B7 ;  /* 0x0000000000077941 */ /* 0x000fea0003800200 */
.L_x_3:
[----:B------:R-:W-:-:S13]  /*0d90*/  ISETP.GE.U32.AND P0, PT, R23, 0x2, PT ;  /* 0x000000021700780c */ /* 0x000fda0003f06070 */
[----:B------:R-:W-:Y:S05]  /*0da0*/  @!P0 BRA `(.L_x_2) ;  /* 0x0000000c00048947 */ /* 0x000fea0003800000 */
.L_x_31:
[----:B------:R-:W0:Y:S01]  /*0db0*/  LDC R0, c[0x0][0x388] ;  /* 0x0000e200ff007b82 */ /* 0x000e220000000800 */
[----:B------:R-:W-:Y:S01]  /*0dc0*/  IMAD.IADD R3, R17, 0x1, R25 ;  /* 0x0000000111037824 */ /* 0x000fe200078e0219 */
[----:B------:R-:W-:Y:S01]  /*0dd0*/  LOP3.LUT P1, RZ, R25, R18, RZ, 0xfc, !PT ;  /* 0x0000001219ff7212 */ /* 0x000fe2000782fcff */
[----:B------:R-:W-:Y:S03]  /*0de0*/  BSSY.RECONVERGENT B6, `(.L_x_15) ;  /* 0x0000029000067945 */ /* 0x000fe60003800200 */
[----:B0-----:R-:W-:-:S04]  /*0df0*/  ISETP.GE.AND P0, PT, R3, R0, PT ;  /* 0x000000000300720c */ /* 0x001fc80003f06270 */
[----:B------:R-:W-:-:S04]  /*0e00*/  ISETP.LT.OR P0, PT, R3, RZ, P0 ;  /* 0x000000ff0300720c */ /* 0x000fc80000701670 */
[----:B------:R-:W-:-:S13]  /*0e10*/  PLOP3.LUT P0, PT, P1, P0, PT, 0x8f, 0xf8 ;  /* 0x0000000000f8781c */ /* 0x000fda0000f01177 */
[----:B------:R-:W-:Y:S05]  /*0e20*/  @P0 BRA `(.L_x_16) ;  /* 0x0000000000900947 */ /* 0x000fea0003800000 */
[----:B------:R-:W0:Y:S01]  /*0e30*/  LDC.64 R4, c[0x0][0x380] ;  /* 0x0000e000ff047b82 */ /* 0x000e220000000a00 */
[----:B------:R-:W-:-:S04]  /*0e40*/  IMAD.IADD R6, R24, 0x1, R18 ;  /* 0x0000000118067824 */ /* 0x000fc800078e0212 */
[----:B------:R-:W-:-:S04]  /*0e50*/  IMAD R3, R6, R0, R3 ;  /* 0x0000000006037224 */ /* 0x000fc800078e0203 */
        /* <DEDUP_REMOVED lines=18> */
.L_x_18:
[----:B------:R-:W-:Y:S05]  /*0f80*/  BSYNC.RECONVERGENT B0 ;  /* 0x0000000000007941 */ /* 0x000fea0003800200 */
.L_x_17:
[----:B------:R-:W-:Y:S05]  /*0f90*/  @P1 BRA `(.L_x_16) ;  /* 0x0000000000341947 */ /* 0x000fea0003800000 */
[----:B------:R-:W0:Y:S01]  /*0fa0*/  LDC R16, c[0x0][0x3a0] ;  /* 0x0000e800ff107b82 */ /* 0x000e220000000800 */
[----:B------:R-:W-:Y:S01]  /*0fb0*/  MOV R8, 0x0 ;  /* 0x0000000000087802 */ /* 0x000fe20000000f00 */
[----:B------:R1:W-:Y:S01]  /*0fc0*/  STL.64 [R1+0x8], R24 ;  /* 0x0000081801007387 */ /* 0x0003e20000100a00 */
[----:B------:R-:W2:Y:S01]  /*0fd0*/  LDCU.64 UR4, c[0x4][0x8] ;  /* 0x01000100ff0477ac */ /* 0x000ea20008000a00 */
[----:B------:R-:W-:Y:S02]  /*0fe0*/  IMAD.MOV.U32 R6, RZ, RZ, R2 ;  /* 0x000000ffff067224 */ /* 0x000fe400078e0002 */
[----:B------:R1:W-:Y:S01]  /*0ff0*/  STL.64 [R1+0x10], R18 ;  /* 0x0000101201007387 */ /* 0x0003e20000100a00 */
[----:B------:R-:W-:Y:S01]  /*1000*/  IMAD.MOV.U32 R7, RZ, RZ, R22 ;  /* 0x000000ffff077224 */ /* 0x000fe200078e0016 */
[----:B------:R-:W3:Y:S01]  /*1010*/  LDC.64 R8, c[0x4][R8] ;  /* 0x0100000008087b82 */ /* 0x000ee20000000a00 */
[----:B--2---:R-:W-:Y:S01]  /*1020*/  IMAD.U32 R4, RZ, RZ, UR4 ;  /* 0x00000004ff047e24 */ /* 0x004fe2000f8e00ff */
[----:B------:R-:W-:Y:S01]  /*1030*/  MOV R5, UR5 ;  /* 0x0000000500057c02 */ /* 0x000fe20008000f00 */
[----:B0-----:R1:W-:Y:S06]  /*1040*/  STL.64 [R1], R16 ;  /* 0x0000001001007387 */ /* 0x0013ec0000100a00 */
[----:B------:R-:W-:-:S07]  /*1050*/  LEPC R20, `(.L_x_16) ;  /* 0x000000001014794e */ /* 0x000fce0000000000 */
[----:B-1-3--:R-:W-:Y:S05]  /*1060*/  CALL.ABS.NOINC R8 ;  /* 0x0000000008007343 */ /* 0x00afea0003c00000 */
.L_x_16:
[----:B------:R-:W-:Y:S05]  /*1070*/  BSYNC.RECONVERGENT B6 ;  /* 0x0000000000067941 */ /* 0x000fea0003800200 */
.L_x_15:
[----:B------:R-:W0:Y:S01]  /*1080*/  LDC R16, c[0x0][0x3a0] ;  /* 0x0000e800ff107b82 */ /* 0x000e220000000800 */
[----:B------:R-:W-:Y:S01]  /*1090*/  IMAD.IADD R31, R17, 0x1, R25 ;  /* 0x00000001111f7824 */ /* 0x000fe200078e0219 */
[----:B------:R-:W-:Y:S06]  /*10a0*/  BSSY.RECONVERGENT B6, `(.L_x_19) ;  /* 0x000002e000067945 */ /* 0x000fec0003800200 */
[----:B------:R-:W1:Y:S01]  /*10b0*/  LDC R0, c[0x0][0x388] ;  /* 0x0000e200ff007b82 */ /* 0x000e620000000800 */
[----:B0-----:R-:W-:Y:S01]  /*10c0*/  IADD3 R31, PT, PT, R31, R16, RZ ;  /* 0x000000101f1f7210 */ /* 0x001fe20007ffe0ff */
[----:B------:R-:W-:-:S05]  /*10d0*/  IMAD.IADD R25, R25, 0x1, R16 ;  /* 0x0000000119197824 */ /* 0x000fca00078e0210 */
[----:B------:R-:W-:Y:S02]  /*10e0*/  LOP3.LUT P1, RZ, R25, R18, RZ, 0xfc, !PT ;  /* 0x0000001219ff7212 */ /* 0x000fe4000782fcff */
[----:B-1----:R-:W-:-:S04]  /*10f0*/  ISETP.GE.AND P0, PT, R31, R0, PT ;  /* 0x000000001f00720c */ /* 0x002fc80003f06270 */
        /* <DEDUP_REMOVED lines=17> */
[----:B--2---:R-:W-:Y:S01]  /*1210*/  IADD3 R0, PT, PT, -R17, R0, RZ ;  /* 0x0000000011007210 */ /* 0x004fe20007ffe1ff */
[----:B---3--:R-:W-:-:S04]  /*1220*/  IMAD.IADD R3, R3, 0x1, -R24 ;  /* 0x0000000103037824 */ /* 0x008fc800078e0a18 */
[----:B------:R-:W-:-:S04]  /*1230*/  IMAD R0, R0, R0, RZ ;  /* 0x0000000000007224 */ /* 0x000fc800078e02ff */
[----:B------:R-:W-:-:S05]  /*1240*/  IMAD R3, R3, R3, R0 ;  /* 0x0000000303037224 */ /* 0x000fca00078e0200 */
[----:B------:R-:W-:Y:S02]  /*1250*/  ISETP.GE.AND P0, PT, R3, R26, PT ;  /* 0x0000001a0300720c */ /* 0x000fe40003f06270 */
[----:B------:R-:W-:Y:S02]  /*1260*/  VIMNMX R26, PT, PT, R26, R3, PT ;  /* 0x000000031a1a7248 */ /* 0x000fe40003fe0100 */
[----:B------:R-:W-:-:S09]  /*1270*/  SEL R19, R6, R19, !P0 ;  /* 0x0000001306137207 */ /* 0x000fd20004000000 */
.L_x_22:
[----:B------:R-:W-:Y:S05]  /*1280*/  BSYNC.RECONVERGENT B0 ;  /* 0x0000000000007941 */ /* 0x000fea0003800200 */
.L_x_21:
[----:B------:R-:W-:Y:S05]  /*1290*/  @P1 BRA `(.L_x_20) ;  /* 0x0000000000381947 */ /* 0x000fea0003800000 */
[----:B------:R-:W0:Y:S01]  /*12a0*/  LDCU UR4, c[0x0][0x2f8] ;  /* 0x00005f00ff0477ac */ /* 0x000e220008000800 */
[----:B------:R-:W-:Y:S01]  /*12b0*/  MOV R8, 0x0 ;  /* 0x0000000000087802 */ /* 0x000fe20000000f00 */
[----:B------:R-:W-:Y:S02]  /*12c0*/  IMAD.MOV.U32 R6, RZ, RZ, R2 ;  /* 0x000000ffff067224 */ /* 0x000fe400078e0002 */
[----:B------:R-:W-:-:S03]  /*12d0*/  IMAD.MOV.U32 R7, RZ, RZ, R22 ;  /* 0x000000ffff077224 */ /* 0x000fc600078e0016 */
[----:B------:R-:W1:Y:S01]  /*12e0*/  LDC.64 R8, c[0x4][R8] ;  /* 0x0100000008087b82 */ /* 0x000e620000000a00 */
[----:B0-----:R-:W-:Y:S01]  /*12f0*/  VIADD R0, R2, -UR4 ;  /* 0x8000000402007c36 */ /* 0x001fe20008000000 */
[----:B------:R-:W0:Y:S04]  /*1300*/  LDCU.64 UR4, c[0x4][0x8] ;  /* 0x01000100ff0477ac */ /* 0x000e280008000a00 */
[----:B------:R2:W-:Y:S04]  /*1310*/  STL.64 [R0], R16 ;  /* 0x0000001000007387 */ /* 0x0005e80000100a00 */
[----:B------:R2:W-:Y:S04]  /*1320*/  STL.64 [R0+0x8], R24 ;  /* 0x0000081800007387 */ /* 0x0005e80000100a00 */
[----:B------:R2:W-:Y:S01]  /*1330*/  STL.64 [R0+0x10], R18 ;  /* 0x0000101200007387 */ /* 0x0005e20000100a00 */
[----:B0-----:R-:W-:Y:S01]  /*1340*/  IMAD.U32 R4, RZ, RZ, UR4 ;  /* 0x00000004ff047e24 */ /* 0x001fe2000f8e00ff */
[----:B------:R-:W-:-:S07]  /*1350*/  MOV R5, UR5 ;  /* 0x0000000500057c02 */ /* 0x000fce0008000f00 */
[----:B------:R-:W-:-:S07]  /*1360*/  LEPC R20, `(.L_x_20) ;  /* 0x000000001014794e */ /* 0x000fce0000000000 */
[----:B-12---:R-:W-:Y:S05]  /*1370*/  CALL.ABS.NOINC R8 ;  /* 0x0000000008007343 */ /* 0x006fea0003c00000 */
.L_x_20:
[----:B------:R-:W-:Y:S05]  /*1380*/  BSYNC.RECONVERGENT B6 ;  /* 0x0000000000067941 */ /* 0x000fea0003800200 */
.L_x_19:
[----:B------:R-:W0:Y:S01]  /*1390*/  LDC R16, c[0x0][0x3a0] ;  /* 0x0000e800ff107b82 */ /* 0x000e220000000800 */
[----:B------:R-:W-:Y:S07]  /*13a0*/  BSSY.RECONVERGENT B6, `(.L_x_23) ;  /* 0x000002e000067945 */ /* 0x000fee0003800200 */
[----:B------:R-:W1:Y:S01]  /*13b0*/  LDC R0, c[0x0][0x388] ;  /* 0x0000e200ff007b82 */ /* 0x000e620000000800 */
[----:B0-----:R-:W-:Y:S01]  /*13c0*/  IMAD.IADD R31, R31, 0x1, R16 ;  /* 0x000000011f1f7824 */ /* 0x001fe200078e0210 */
[----:B------:R-:W-:-:S04]  /*13d0*/  IADD3 R25, PT, PT, R25, R16, RZ ;  /* 0x0000001019197210 */ /* 0x000fc80007ffe0ff */
        /* <DEDUP_REMOVED lines=26> */
.L_x_26:
[----:B------:R-:W-:Y:S05]  /*1580*/  BSYNC.RECONVERGENT B0 ;  /* 0x0000000000007941 */ /* 0x000fea0003800200 */
.L_x_25:
[----:B------:R-:W-:Y:S05]  /*1590*/  @P1 BRA `(.L_x_24) ;  /* 0x0000000000381947 */ /* 0x000fea0003800000 */
[----:B------:R-:W0:Y:S01]  /*15a0*/  LDCU UR4, c[0x0][0x2f8] ;  /* 0x00005f00ff0477ac */ /* 0x000e220008000800 */
[----:B------:R-:W-:Y:S01]  /*15b0*/  MOV R8, 0x0 ;  /* 0x0000000000087802 */ /* 0x000fe20000000f00 */
[----:B------:R-:W-:Y:S01]  /*15c0*/  IMAD.MOV.U32 R7, RZ, RZ, R22 ;  /* 0x000000ffff077224 */ /* 0x000fe200078e0016 */
[----:B------:R-:W-:-:S04]  /*15d0*/  MOV R6, R2 ;  /* 0x0000000200067202 */ /* 0x000fc80000000f00 */
[----:B------:R-:W1:Y:S01]  /*15e0*/  LDC.64 R8, c[0x4][R8] ;  /* 0x0100000008087b82 */ /* 0x000e620000000a00 */
[----:B0-----:R-:W-:Y:S01]  /*15f0*/  VIADD R0, R2, -UR4 ;  /* 0x8000000402007c36 */ /* 0x001fe20008000000 */
[----:B------:R-:W0:Y:S04]  /*1600*/  LDCU.64 UR4, c[0x4][0x8] ;  /* 0x01000100ff0477ac */ /* 0x000e280008000a00 */
[----:B------:R2:W-:Y:S04]  /*1610*/  STL.64 [R0], R16 ;  /* 0x0000001000007387 */ /* 0x0005e80000100a00 */
[----:B------:R2:W-:Y:S04]  /*1620*/  STL.64 [R0+0x8], R24 ;  /* 0x0000081800007387 */ /* 0x0005e80000100a00 */
[----:B------:R2:W-:Y:S01]  /*1630*/  STL.64 [R0+0x10], R18 ;  /* 0x0000101200007387 */ /* 0x0005e20000100a00 */
[----:B0-----:R-:W-:-:S02]  /*1640*/  IMAD.U32 R4, RZ, RZ, UR4 ;  /* 0x00000004ff047e24 */ /* 0x001fc4000f8e00ff */
[----:B------:R-:W-:-:S07]  /*1650*/  IMAD.U32 R5, RZ, RZ, UR5 ;  /* 0x00000005ff057e24 */ /* 0x000fce000f8e00ff */
[----:B------:R-:W-:-:S07]  /*1660*/  LEPC R20, `(.L_x_24) ;  /* 0x000000001014794e */ /* 0x000fce0000000000 */
[----:B-12---:R-:W-:Y:S05]  /*1670*/  CALL.ABS.NOINC R8 ;  /* 0x0000000008007343 */ /* 0x006fea0003c00000 */
.L_x_24:
[----:B------:R-:W-:Y:S05]  /*1680*/  BSYNC.RECONVERGENT B6 ;  /* 0x0000000000067941 */ /* 0x000fea0003800200 */
.L_x_23:
[----:B------:R-:W0:Y:S01]  /*1690*/  LDC R16, c[0x0][0x3a0] ;  /* 0x0000e800ff107b82 */ /* 0x000e220000000800 */
[----:B------:R-:W-:Y:S07]  /*16a0*/  BSSY.RECONVERGENT B6, `(.L_x_27) ;  /* 0x000002e000067945 */ /* 0x000fee0003800200 */
[----:B------:R-:W1:Y:S01]  /*16b0*/  LDC R0, c[0x0][0x388] ;  /* 0x0000e200ff007b82 */ /* 0x000e620000000800 */
[--C-:B0-----:R-:W-:Y:S02]  /*16c0*/  IMAD.IADD R3, R31, 0x1, R16.reuse ;  /* 0x000000011f037824 */ /* 0x101fe400078e0210 */
[----:B------:R-:W-:-:S05]  /*16d0*/  IMAD.IADD R25, R25, 0x1, R16 ;  /* 0x0000000119197824 */ /* 0x000fca00078e0210 */
[----:B------:R-:W-:Y:S02]  /*16e0*/  LOP3.LUT P1, RZ, R25, R18, RZ, 0xfc, !PT ;  /* 0x0000001219ff7212 */ /* 0x000fe4000782fcff */
[----:B-1----:R-:W-:-:S04]  /*16f0*/  ISETP.GE.AND P0, PT, R3, R0, PT ;  /* 0x000000000300720c */ /* 0x002fc80003f06270 */
[----:B------:R-:W-:-:S04]  /*1700*/  ISETP.LT.OR P0, PT, R3, RZ, P0 ;  /* 0x000000ff0300720c */ /* 0x000fc80000701670 */
[----:B------:R-:W-:-:S13]  /*1710*/  PLOP3.LUT P0, PT, P1, P0, PT, 0x8f, 0xf8 ;  /* 0x0000000000f8781c */ /* 0x000fda0000f01177 */
[----:B------:R-:W-:Y:S05]  /*1720*/  @P0 BRA `(.L_x_28) ;  /* 0x0000000000940947 */ /* 0x000fea0003800000 */
[----:B------:R-:W0:Y:S01]  /*1730*/  LDC.64 R4, c[0x0][0x380] ;  /* 0x0000e000ff047b82 */ /* 0x000e220000000a00 */
[----:B------:R-:W-:-:S05]  /*1740*/  IADD3 R6, PT, PT, R24, R18, RZ ;  /* 0x0000001218067210 */ /* 0x000fca0007ffe0ff */
        /* <DEDUP_REMOVED lines=19> */
.L_x_30:
[----:B------:R-:W-:Y:S05]  /*1880*/  BSYNC.RECONVERGENT B0 ;  /* 0x0000000000007941 */ /* 0x000fea0003800200 */
.L_x_29:
[----:B------:R-:W-:Y:S05]  /*1890*/  @P1 BRA `(.L_x_28) ;  /* 0x0000000000381947 */ /* 0x000fea0003800000 */
[----:B------:R-:W0:Y:S01]  /*18a0*/  LDCU UR4, c[0x0][0x2f8] ;  /* 0x00005f00ff0477ac */ /* 0x000e220008000800 */
[----:B------:R-:W-:Y:S01]  /*18b0*/  MOV R8, 0x0 ;  /* 0x0000000000087802 */ /* 0x000fe20000000f00 */
[----:B------:R-:W-:Y:S01]  /*18c0*/  IMAD.MOV.U32 R6, RZ, RZ, R2 ;  /* 0x000000ffff067224 */ /* 0x000fe200078e0002 */
[----:B------:R-:W-:-:S04]  /*18d0*/  MOV R7, R22 ;  /* 0x0000001600077202 */ /* 0x000fc80000000f00 */
[----:B------:R-:W1:Y:S01]  /*18e0*/  LDC.64 R8, c[0x4][R8] ;  /* 0x0100000008087b82 */ /* 0x000e620000000a00 */
[----:B0-----:R-:W-:Y:S01]  /*18f0*/  IADD3 R0, PT, PT, R2, -UR4, RZ ;  /* 0x8000000402007c10 */ /* 0x001fe2000fffe0ff */
        /* <DEDUP_REMOVED lines=8> */
.L_x_28:
[----:B------:R-:W-:Y:S05]  /*1980*/  BSYNC.RECONVERGENT B6 ;  /* 0x0000000000067941 */ /* 0x000fea0003800200 */
.L_x_27:
[C---:B------:R-:W-:Y:S01]  /*1990*/  ISETP.GE.AND P0, PT, R25.reuse, 0x1, PT ;  /* 0x000000011900780c */ /* 0x040fe20003f06270 */
[----:B------:R-:W-:-:S12]  /*19a0*/  VIADD R25, R25, UR39 ;  /* 0x0000002719197c36 */ /* 0x000fd80008000000 */
[----:B------:R-:W-:Y:S05]  /*19b0*/  @!P0 BRA `(.L_x_31) ;  /* 0xfffffff000fc8947 */ /* 0x000fea000383ffff */
.L_x_2:
[----:B------:R-:W-:Y:S05]  /*19c0*/  BSYNC.RECONVERGENT B8 ;  /* 0x0000000000087941 */ /* 0x000fea0003800200 */
.L_x_1:
[----:B------:R-:W0:Y:S01]  /*19d0*/  LDCU UR4, c[0x0][0x3a0] ;  /* 0x00007400ff0477ac */ /* 0x000e220008000800 */
[C---:B------:R-:W-:Y:S01]  /*19e0*/  ISETP.GE.AND P0, PT, R18.reuse, 0x1, PT ;  /* 0x000000011200780c */ /* 0x040fe20003f06270 */
[----:B0-----:R-:W-:-:S12]  /*19f0*/  VIADD R18, R18, UR4 ;  /* 0x0000000412127c36 */ /* 0x001fd80008000000 */
[----:B------:R-:W-:Y:S05]  /*1a00*/  @!P0 BRA `(.L_x_32) ;  /* 0xffffffe800888947 */ /* 0x000fea000383ffff */
[----:B------:R-:W-:Y:S05]  /*1a10*/  BSYNC.RECONVERGENT B9 ;  /* 0x0000000000097941 */ /* 0x000fea0003800200 */
.L_x_0:
[----:B------:R-:W-:-:S13]  /*1a20*/  ISETP.NE.AND P0, PT, R19, -0x1, PT ;  /* 0xffffffff1300780c */ /* 0x000fda0003f05270 */
[----:B------:R-:W-:Y:S05]  /*1a30*/  @!P0 EXIT ;  /* 0x000000000000894d */ /* 0x000fea0003800000 */
[----:B------:R-:W-:Y:S01]  /*1a40*/  STG.E desc[UR36][R32.64], R19 ;  /* 0x0000001320007986 */ /* 0x000fe2000c101924 */
[----:B------:R-:W-:Y:S05]  /*1a50*/  EXIT ;  /* 0x000000000000794d */ /* 0x000fea0003800000 */
.L_x_33:
[----:B------:R-:W-:-:S00]  /*1a60*/  BRA `(.L_x_33) ;  /* 0xfffffffc00fc7947 */ /* 0x000fc0000383ffff */
[----:B------:R-:W-:-:S00]  /*1a70*/  NOP ;  /* 0x0000000000007918 */ /* 0x000fc00000000000 */
        /* <DEDUP_REMOVED lines=8> */
.L_x_38:


//--------------------- .text.initialize          --------------------------
	.section	.text.initialize,"ax",@progbits
	.align	128
        .global         initialize
        .type           initialize,@function
        .size           initialize,(.L_x_39 - initialize)
        .other          initialize,@"STO_CUDA_ENTRY STV_DEFAULT"
initialize:
.text.initialize:
[----:B------:R-:W-:Y:S01]  /*0000*/  LDC R1, c[0x0][0x37c] ;  /* 0x0000df00ff017b82 */ /* 0x000fe20000000800 */
[----:B------:R-:W0:Y:S07]  /*0010*/  S2R R2, SR_TID.Y ;  /* 0x0000000000027919 */ /* 0x000e2e0000002200 */
[----:B------:R-:W1:Y:S01]  /*0020*/  LDC R0, c[0x0][0x360] ;  /* 0x0000d800ff007b82 */ /* 0x000e620000000800 */
[----:B------:R-:W2:Y:S01]  /*0030*/  LDCU.64 UR6, c[0x0][0x388] ;  /* 0x00007100ff0677ac */ /* 0x000ea20008000a00 */
[----:B------:R-:W1:Y:S06]  /*0040*/  S2R R3, SR_TID.X ;  /* 0x0000000000037919 */ /* 0x000e6c0000002100 */
[----:B------:R-:W0:Y:S08]  /*0050*/  S2UR UR5, SR_CTAID.Y ;  /* 0x00000000000579c3 */ /* 0x000e300000002600 */
[----:B------:R-:W0:Y:S08]  /*0060*/  LDC R9, c[0x0][0x364] ;  /* 0x0000d900ff097b82 */ /* 0x000e300000000800 */
[----:B------:R-:W1:Y:S01]  /*0070*/  S2UR UR4, SR_CTAID.X ;  /* 0x00000000000479c3 */ /* 0x000e620000002500 */
[----:B0-----:R-:W-:-:S05]  /*0080*/  IMAD R9, R9, UR5, R2 ;  /* 0x0000000509097c24 */ /* 0x001fca000f8e0202 */
[----:B--2---:R-:W-:Y:S01]  /*0090*/  ISETP.GE.AND P0, PT, R9, UR7, PT ;  /* 0x0000000709007c0c */ /* 0x004fe2000bf06270 */
[----:B-1----:R-:W-:-:S05]  /*00a0*/  IMAD R0, R0, UR4, R3 ;  /* 0x0000000400007c24 */ /* 0x002fca000f8e0203 */
[----:B------:R-:W-:-:S13]  /*00b0*/  ISETP.GE.OR P0, PT, R0, UR6, P0 ;  /* 0x0000000600007c0c */ /* 0x000fda0008706670 */
[----:B------:R-:W-:Y:S05]  /*00c0*/  @P0 EXIT ;  /* 0x000000000000094d */ /* 0x000fea0003800000 */
[----:B------:R-:W0:Y:S01]  /*00d0*/  LDC R4, c[0x0][0x390] ;  /* 0x0000e400ff047b82 */ /* 0x000e220000000800 */
[----:B------:R-:W1:Y:S01]  /*00e0*/  LDCU.64 UR4, c[0x0][0x358] ;  /* 0x00006b00ff0477ac */ /* 0x000e620008000a00 */
[----:B------:R-:W-:-:S06]  /*00f0*/  IMAD R5, R9, UR6, R0 ;  /* 0x0000000609057c24 */ /* 0x000fcc000f8e0200 */
[----:B------:R-:W2:Y:S01]  /*0100*/  LDC.64 R2, c[0x0][0x380] ;  /* 0x0000e000ff027b82 */ /* 0x000ea20000000a00 */
[----:B0-----:R-:W-:Y:S01]  /*0110*/  ISETP.GE.AND P0, PT, R4, 0x1, PT ;  /* 0x000000010400780c */ /* 0x001fe20003f06270 */
[----:B--2---:R-:W-:-:S04]  /*0120*/  IMAD.WIDE R2, R5, 0x4, R2 ;  /* 0x0000000405027825 */ /* 0x004fc800078e0202 */
[----:B------:R-:W-:-:S05]  /*0130*/  IMAD.MOV.U32 R5, RZ, RZ, -0x1 ;  /* 0xffffffffff057424 */ /* 0x000fca00078e00ff */
[----:B-1----:R0:W-:Y:S03]  /*0140*/  STG.E desc[UR4][R2.64], R5 ;  /* 0x0000000502007986 */ /* 0x0021e6000c101904 */
[----:B------:R-:W-:Y:S05]  /*0150*/  @!P0 EXIT ;  /* 0x000000000000894d */ /* 0x000fea0003800000 */
[----:B------:R-:W1:Y:S01]  /*0160*/  LDC.64 R6, c[0x0][0x398] ;  /* 0x0000e600ff067b82 */ /* 0x000e620000000a00 */
[----:B------:R-:W-:Y:S01]  /*0170*/  BSSY.RECONVERGENT B0, `(.L_x_34) ;  /* 0x000000e000007945 */ /* 0x000fe20003800200 */
[----:B------:R-:W-:Y:S01]  /*0180*/  IMAD.MOV.U32 R11, RZ, RZ, RZ ;  /* 0x000000ffff0b7224 */ /* 0x000fe200078e00ff */
[----:B------:R-:W2:Y:S06]  /*0190*/  LDCU UR6, c[0x0][0x390] ;  /* 0x00007200ff0677ac */ /* 0x000eac0008000800 */
.L_x_36:
[----:B0-----:R-:W-:-:S05]  /*01a0*/  SHF.L.U32 R5, R11, 0x1, RZ ;  /* 0x000000010b057819 */ /* 0x001fca00000006ff */
[----:B-1----:R-:W-:-:S05]  /*01b0*/  IMAD.WIDE.U32 R4, R5, 0x4, R6 ;  /* 0x0000000405047825 */ /* 0x002fca00078e0006 */
[----:B------:R-:W3:Y:S04]  /*01c0*/  LDG.E R8, desc[UR4][R4.64+0x4] ;  /* 0x0000040404087981 */ /* 0x000ee8000c1e1900 */
[----:B------:R-:W4:Y:S01]  /*01d0*/  LDG.E R13, desc[UR4][R4.64] ;  /* 0x00000004040d7981 */ /* 0x000f22000c1e1900 */
[----:B---3--:R-:W-:-:S04]  /*01e0*/  ISETP.NE.AND P0, PT, R9, R8, PT ;  /* 0x000000080900720c */ /* 0x008fc80003f05270 */
[----:B----4-:R-:W-:-:S13]  /*01f0*/  ISETP.NE.OR P0, PT, R0, R13, P0 ;  /* 0x0000000d0000720c */ /* 0x010fda0000705670 */
[----:B------:R-:W-:Y:S05]  /*0200*/  @!P0 BRA `(.L_x_35) ;  /* 0x0000000000108947 */ /* 0x000fea0003800000 */
[----:B------:R-:W-:-:S04]  /*0210*/  IADD3 R11, PT, PT, R11, 0x1, RZ ;  /* 0x000000010b0b7810 */ /* 0x000fc80007ffe0ff */
[----:B--2---:R-:W-:-:S13]  /*0220*/  ISETP.NE.AND P0, PT, R11, UR6, PT ;  /* 0x000000060b007c0c */ /* 0x004fda000bf05270 */
[----:B------:R-:W-:Y:S05]  /*0230*/  @P0 BRA `(.L_x_36) ;  /* 0xfffffffc00d80947 */ /* 0x000fea000383ffff */
[----:B------:R-:W-:Y:S05]  /*0240*/  EXIT ;  /* 0x000000000000794d */ /* 0x000fea0003800000 */
.L_x_35:
[----:B--2---:R-:W-:Y:S05]  /*0250*/  BSYNC.RECONVERGENT B0 ;  /* 0x0000000000007941 */ /* 0x004fea0003800200 */
.L_x_34:
[----:B------:R-:W-:Y:S01]  /*0260*/  STG.E desc[UR4][R2.64], R11 ;  /* 0x0000000b02007986 */ /* 0x000fe2000c101904 */
[----:B------:R-:W-:Y:S05]  /*0270*/  EXIT ;  /* 0x000000000000794d */ /* 0x000fea0003800000 */
.L_x_37:
        /* <DEDUP_REMOVED lines=16> */
.L_x_39:


//--------------------- .nv.global.init           --------------------------
	.section	.nv.global.init,"aw",@progbits
.nv.global.init:
	.type		$str,@object
	.size		$str,(.L_0 - $str)
$str:
        /*0000*/ 	.byte	0x64, 0x3d, 0x25, 0x64, 0x20, 0x78, 0x3d, 0x25, 0x64, 0x20, 0x79, 0x3d, 0x25, 0x64, 0x20, 0x64
        /*0010*/ 	.byte	0x78, 0x3d, 0x25, 0x64, 0x20, 0x64, 0x79, 0x3d, 0x25, 0x64, 0x20, 0x69, 0x63, 0x3d, 0x25, 0x64
        /*0020*/ 	.byte	0x0a, 0x00
.L_0:


//--------------------- .nv.shared.reserved.0     --------------------------
	.section	.nv.shared.reserved.0,"aw",@nobits
	.weak		__nv_reservedSMEM_offset_0_alias
	.size		__nv_reservedSMEM_offset_0_alias, 0, 64
	.other		__nv_reservedSMEM_offset_0_alias,@"STO_CUDA_RESERVED_SHARED STV_DEFAULT"
__nv_reservedSMEM_offset_0_alias:
	.zero		0
	.zero		64


//--------------------- .nv.constant0.voronoi     --------------------------
	.section	.nv.constant0.voronoi,"a",@progbits
	.sectionflags	@""
	.align	4
.nv.constant0.voronoi:
	.zero		932


//--------------------- .nv.constant0.initialize  --------------------------
	.section	.nv.constant0.initialize,"a",@progbits
	.sectionflags	@""
	.align	4
.nv.constant0.initialize:
	.zero		928


//--------------------- SYMBOLS --------------------------

	.type		.nv.reservedSmem.offset0,@object
	.size		.nv.reservedSmem.offset0,0x4
	.type		vprintf,@function
